//
// Generated by NVIDIA NVVM Compiler
//
// Compiler Build ID: CL-36424714
// Cuda compilation tools, release 13.0, V13.0.88
// Based on NVVM 20.0.0
//

.version 9.0
.target sm_100
.address_size 64

	// .globl	_ZN3cub18CUB_300001_SM_10006detail11EmptyKernelIvEEvv
.global .align 1 .b8 _ZN34_INTERNAL_9cc0e716_4_k_cu_2cf8e89a4cuda3std3__45__cpo5beginE[1];
.global .align 1 .b8 _ZN34_INTERNAL_9cc0e716_4_k_cu_2cf8e89a4cuda3std3__45__cpo3endE[1];
.global .align 1 .b8 _ZN34_INTERNAL_9cc0e716_4_k_cu_2cf8e89a4cuda3std3__45__cpo6cbeginE[1];
.global .align 1 .b8 _ZN34_INTERNAL_9cc0e716_4_k_cu_2cf8e89a4cuda3std3__45__cpo4cendE[1];
.global .align 1 .b8 _ZN34_INTERNAL_9cc0e716_4_k_cu_2cf8e89a4cuda3std3__45__cpo6rbeginE[1];
.global .align 1 .b8 _ZN34_INTERNAL_9cc0e716_4_k_cu_2cf8e89a4cuda3std3__45__cpo4rendE[1];
.global .align 1 .b8 _ZN34_INTERNAL_9cc0e716_4_k_cu_2cf8e89a4cuda3std3__45__cpo7crbeginE[1];
.global .align 1 .b8 _ZN34_INTERNAL_9cc0e716_4_k_cu_2cf8e89a4cuda3std3__45__cpo5crendE[1];
.global .align 1 .b8 _ZN34_INTERNAL_9cc0e716_4_k_cu_2cf8e89a4cuda3std3__436_GLOBAL__N__9cc0e716_4_k_cu_2cf8e89a6ignoreE[1];
.global .align 1 .b8 _ZN34_INTERNAL_9cc0e716_4_k_cu_2cf8e89a4cuda3std3__419piecewise_constructE[1];
.global .align 1 .b8 _ZN34_INTERNAL_9cc0e716_4_k_cu_2cf8e89a4cuda3std3__48in_placeE[1];
.global .align 1 .b8 _ZN34_INTERNAL_9cc0e716_4_k_cu_2cf8e89a4cuda3std3__420unreachable_sentinelE[1];
.global .align 1 .b8 _ZN34_INTERNAL_9cc0e716_4_k_cu_2cf8e89a4cuda3std3__47nulloptE[1];
.global .align 1 .b8 _ZN34_INTERNAL_9cc0e716_4_k_cu_2cf8e89a4cuda3std3__48unexpectE[1];
.global .align 1 .b8 _ZN34_INTERNAL_9cc0e716_4_k_cu_2cf8e89a4cuda3std6ranges3__45__cpo4swapE[1];
.global .align 1 .b8 _ZN34_INTERNAL_9cc0e716_4_k_cu_2cf8e89a4cuda3std6ranges3__45__cpo9iter_moveE[1];
.global .align 1 .b8 _ZN34_INTERNAL_9cc0e716_4_k_cu_2cf8e89a4cuda3std6ranges3__45__cpo5beginE[1];
.global .align 1 .b8 _ZN34_INTERNAL_9cc0e716_4_k_cu_2cf8e89a4cuda3std6ranges3__45__cpo3endE[1];
.global .align 1 .b8 _ZN34_INTERNAL_9cc0e716_4_k_cu_2cf8e89a4cuda3std6ranges3__45__cpo6cbeginE[1];
.global .align 1 .b8 _ZN34_INTERNAL_9cc0e716_4_k_cu_2cf8e89a4cuda3std6ranges3__45__cpo4cendE[1];
.global .align 1 .b8 _ZN34_INTERNAL_9cc0e716_4_k_cu_2cf8e89a4cuda3std6ranges3__45__cpo7advanceE[1];
.global .align 1 .b8 _ZN34_INTERNAL_9cc0e716_4_k_cu_2cf8e89a4cuda3std6ranges3__45__cpo9iter_swapE[1];
.global .align 1 .b8 _ZN34_INTERNAL_9cc0e716_4_k_cu_2cf8e89a4cuda3std6ranges3__45__cpo4nextE[1];
.global .align 1 .b8 _ZN34_INTERNAL_9cc0e716_4_k_cu_2cf8e89a4cuda3std6ranges3__45__cpo4prevE[1];
.global .align 1 .b8 _ZN34_INTERNAL_9cc0e716_4_k_cu_2cf8e89a4cuda3std6ranges3__45__cpo4dataE[1];
.global .align 1 .b8 _ZN34_INTERNAL_9cc0e716_4_k_cu_2cf8e89a4cuda3std6ranges3__45__cpo5cdataE[1];
.global .align 1 .b8 _ZN34_INTERNAL_9cc0e716_4_k_cu_2cf8e89a4cuda3std6ranges3__45__cpo4sizeE[1];
.global .align 1 .b8 _ZN34_INTERNAL_9cc0e716_4_k_cu_2cf8e89a4cuda3std6ranges3__45__cpo5ssizeE[1];
.global .align 1 .b8 _ZN34_INTERNAL_9cc0e716_4_k_cu_2cf8e89a4cuda3std6ranges3__45__cpo8distanceE[1];
.global .align 1 .b8 _ZN34_INTERNAL_9cc0e716_4_k_cu_2cf8e89a6thrust24THRUST_300001_SM_1000_NS8cuda_cub3parE[1];
.global .align 1 .b8 _ZN34_INTERNAL_9cc0e716_4_k_cu_2cf8e89a6thrust24THRUST_300001_SM_1000_NS8cuda_cub10par_nosyncE[1];
.global .align 1 .b8 _ZN34_INTERNAL_9cc0e716_4_k_cu_2cf8e89a6thrust24THRUST_300001_SM_1000_NS6system6detail10sequential3seqE[1];
.global .align 1 .b8 _ZN34_INTERNAL_9cc0e716_4_k_cu_2cf8e89a6thrust24THRUST_300001_SM_1000_NS12placeholders2_1E[1];
.global .align 1 .b8 _ZN34_INTERNAL_9cc0e716_4_k_cu_2cf8e89a6thrust24THRUST_300001_SM_1000_NS12placeholders2_2E[1];
.global .align 1 .b8 _ZN34_INTERNAL_9cc0e716_4_k_cu_2cf8e89a6thrust24THRUST_300001_SM_1000_NS12placeholders2_3E[1];
.global .align 1 .b8 _ZN34_INTERNAL_9cc0e716_4_k_cu_2cf8e89a6thrust24THRUST_300001_SM_1000_NS12placeholders2_4E[1];
.global .align 1 .b8 _ZN34_INTERNAL_9cc0e716_4_k_cu_2cf8e89a6thrust24THRUST_300001_SM_1000_NS12placeholders2_5E[1];
.global .align 1 .b8 _ZN34_INTERNAL_9cc0e716_4_k_cu_2cf8e89a6thrust24THRUST_300001_SM_1000_NS12placeholders2_6E[1];
.global .align 1 .b8 _ZN34_INTERNAL_9cc0e716_4_k_cu_2cf8e89a6thrust24THRUST_300001_SM_1000_NS12placeholders2_7E[1];
.global .align 1 .b8 _ZN34_INTERNAL_9cc0e716_4_k_cu_2cf8e89a6thrust24THRUST_300001_SM_1000_NS12placeholders2_8E[1];
.global .align 1 .b8 _ZN34_INTERNAL_9cc0e716_4_k_cu_2cf8e89a6thrust24THRUST_300001_SM_1000_NS12placeholders2_9E[1];
.global .align 1 .b8 _ZN34_INTERNAL_9cc0e716_4_k_cu_2cf8e89a6thrust24THRUST_300001_SM_1000_NS12placeholders3_10E[1];
.global .align 1 .b8 _ZN34_INTERNAL_9cc0e716_4_k_cu_2cf8e89a6thrust24THRUST_300001_SM_1000_NS3seqE[1];

.visible .entry _ZN3cub18CUB_300001_SM_10006detail11EmptyKernelIvEEvv()
{


	ret;

}
	// .globl	_ZN3cub18CUB_300001_SM_10006detail8for_each13static_kernelINS2_12policy_hub_t12policy_500_tEmN6thrust24THRUST_300001_SM_1000_NS8cuda_cub20__uninitialized_fill7functorINS7_10device_ptrIfEEfEEEEvT0_T1_
.visible .entry _ZN3cub18CUB_300001_SM_10006detail8for_each13static_kernelINS2_12policy_hub_t12policy_500_tEmN6thrust24THRUST_300001_SM_1000_NS8cuda_cub20__uninitialized_fill7functorINS7_10device_ptrIfEEfEEEEvT0_T1_(
	.param .u64 _ZN3cub18CUB_300001_SM_10006detail8for_each13static_kernelINS2_12policy_hub_t12policy_500_tEmN6thrust24THRUST_300001_SM_1000_NS8cuda_cub20__uninitialized_fill7functorINS7_10device_ptrIfEEfEEEEvT0_T1__param_0,
	.param .align 8 .b8 _ZN3cub18CUB_300001_SM_10006detail8for_each13static_kernelINS2_12policy_hub_t12policy_500_tEmN6thrust24THRUST_300001_SM_1000_NS8cuda_cub20__uninitialized_fill7functorINS7_10device_ptrIfEEfEEEEvT0_T1__param_1[16]
)
.maxntid 256
{
	.reg .pred 	%p<4>;
	.reg .b16 	%rs<5>;
	.reg .b32 	%r<10>;
	.reg .b32 	%f<3>;
	.reg .b64 	%rd<16>;

	ld.param.f32 	%f2, [_ZN3cub18CUB_300001_SM_10006detail8for_each13static_kernelINS2_12policy_hub_t12policy_500_tEmN6thrust24THRUST_300001_SM_1000_NS8cuda_cub20__uninitialized_fill7functorINS7_10device_ptrIfEEfEEEEvT0_T1__param_1+8];
	ld.param.u64 	%rd4, [_ZN3cub18CUB_300001_SM_10006detail8for_each13static_kernelINS2_12policy_hub_t12policy_500_tEmN6thrust24THRUST_300001_SM_1000_NS8cuda_cub20__uninitialized_fill7functorINS7_10device_ptrIfEEfEEEEvT0_T1__param_1];
	ld.param.u64 	%rd5, [_ZN3cub18CUB_300001_SM_10006detail8for_each13static_kernelINS2_12policy_hub_t12policy_500_tEmN6thrust24THRUST_300001_SM_1000_NS8cuda_cub20__uninitialized_fill7functorINS7_10device_ptrIfEEfEEEEvT0_T1__param_0];
	mov.u32 	%r7, %ctaid.x;
	mul.wide.u32 	%rd1, %r7, 512;
	sub.s64 	%rd2, %rd5, %rd1;
	setp.lt.u64 	%p1, %rd2, 512;
	@%p1 bra 	$L__BB1_2;
	mov.u32 	%r9, %tid.x;
	cvta.to.global.u64 	%rd11, %rd4;
	cvt.u64.u32 	%rd12, %r9;
	add.s64 	%rd13, %rd1, %rd12;
	shl.b64 	%rd14, %rd13, 2;
	add.s64 	%rd15, %rd11, %rd14;
	st.global.f32 	[%rd15], %f2;
	st.global.f32 	[%rd15+1024], %f2;
	bra.uni 	$L__BB1_6;
$L__BB1_2:
	cvta.to.global.u64 	%rd6, %rd4;
	mov.u32 	%r1, %tid.x;
	cvt.u64.u32 	%rd7, %r1;
	setp.le.u64 	%p2, %rd2, %rd7;
	add.s64 	%rd8, %rd1, %rd7;
	shl.b64 	%rd9, %rd8, 2;
	add.s64 	%rd3, %rd6, %rd9;
	@%p2 bra 	$L__BB1_4;
	st.global.f32 	[%rd3], %f2;
$L__BB1_4:
	add.s32 	%r8, %r1, 256;
	cvt.u64.u32 	%rd10, %r8;
	setp.le.u64 	%p3, %rd2, %rd10;
	@%p3 bra 	$L__BB1_6;
	st.global.f32 	[%rd3+1024], %f2;
$L__BB1_6:
	ret;

}
	// .globl	_ZN3cub18CUB_300001_SM_10006detail8for_each13static_kernelINS2_12policy_hub_t12policy_500_tEmN6thrust24THRUST_300001_SM_1000_NS8cuda_cub20__uninitialized_fill7functorINS7_10device_ptrIiEEiEEEEvT0_T1_
.visible .entry _ZN3cub18CUB_300001_SM_10006detail8for_each13static_kernelINS2_12policy_hub_t12policy_500_tEmN6thrust24THRUST_300001_SM_1000_NS8cuda_cub20__uninitialized_fill7functorINS7_10device_ptrIiEEiEEEEvT0_T1_(
	.param .u64 _ZN3cub18CUB_300001_SM_10006detail8for_each13static_kernelINS2_12policy_hub_t12policy_500_tEmN6thrust24THRUST_300001_SM_1000_NS8cuda_cub20__uninitialized_fill7functorINS7_10device_ptrIiEEiEEEEvT0_T1__param_0,
	.param .align 8 .b8 _ZN3cub18CUB_300001_SM_10006detail8for_each13static_kernelINS2_12policy_hub_t12policy_500_tEmN6thrust24THRUST_300001_SM_1000_NS8cuda_cub20__uninitialized_fill7functorINS7_10device_ptrIiEEiEEEEvT0_T1__param_1[16]
)
.maxntid 256
{
	.reg .pred 	%p<4>;
	.reg .b16 	%rs<5>;
	.reg .b32 	%r<12>;
	.reg .b64 	%rd<16>;

	ld.param.u32 	%r3, [_ZN3cub18CUB_300001_SM_10006detail8for_each13static_kernelINS2_12policy_hub_t12policy_500_tEmN6thrust24THRUST_300001_SM_1000_NS8cuda_cub20__uninitialized_fill7functorINS7_10device_ptrIiEEiEEEEvT0_T1__param_1+8];
	ld.param.u64 	%rd4, [_ZN3cub18CUB_300001_SM_10006detail8for_each13static_kernelINS2_12policy_hub_t12policy_500_tEmN6thrust24THRUST_300001_SM_1000_NS8cuda_cub20__uninitialized_fill7functorINS7_10device_ptrIiEEiEEEEvT0_T1__param_1];
	ld.param.u64 	%rd5, [_ZN3cub18CUB_300001_SM_10006detail8for_each13static_kernelINS2_12policy_hub_t12policy_500_tEmN6thrust24THRUST_300001_SM_1000_NS8cuda_cub20__uninitialized_fill7functorINS7_10device_ptrIiEEiEEEEvT0_T1__param_0];
	mov.u32 	%r9, %ctaid.x;
	mul.wide.u32 	%rd1, %r9, 512;
	sub.s64 	%rd2, %rd5, %rd1;
	setp.lt.u64 	%p1, %rd2, 512;
	@%p1 bra 	$L__BB2_2;
	mov.u32 	%r11, %tid.x;
	cvta.to.global.u64 	%rd11, %rd4;
	cvt.u64.u32 	%rd12, %r11;
	add.s64 	%rd13, %rd1, %rd12;
	shl.b64 	%rd14, %rd13, 2;
	add.s64 	%rd15, %rd11, %rd14;
	st.global.u32 	[%rd15], %r3;
	st.global.u32 	[%rd15+1024], %r3;
	bra.uni 	$L__BB2_6;
$L__BB2_2:
	cvta.to.global.u64 	%rd6, %rd4;
	mov.u32 	%r2, %tid.x;
	cvt.u64.u32 	%rd7, %r2;
	setp.le.u64 	%p2, %rd2, %rd7;
	add.s64 	%rd8, %rd1, %rd7;
	shl.b64 	%rd9, %rd8, 2;
	add.s64 	%rd3, %rd6, %rd9;
	@%p2 bra 	$L__BB2_4;
	st.global.u32 	[%rd3], %r3;
$L__BB2_4:
	add.s32 	%r10, %r2, 256;
	cvt.u64.u32 	%rd10, %r10;
	setp.le.u64 	%p3, %rd2, %rd10;
	@%p3 bra 	$L__BB2_6;
	st.global.u32 	[%rd3+1024], %r3;
$L__BB2_6:
	ret;

}
	// .globl	_ZN3cub18CUB_300001_SM_10006detail8for_each13static_kernelINS2_12policy_hub_t12policy_500_tElN6thrust24THRUST_300001_SM_1000_NS8cuda_cub20__uninitialized_copy7functorINS7_6detail15normal_iteratorINS7_10device_ptrIfEEEENS7_7pointerIfNS8_3tagENS7_11use_defaultESI_EEEEEEvT0_T1_
.visible .entry _ZN3cub18CUB_300001_SM_10006detail8for_each13static_kernelINS2_12policy_hub_t12policy_500_tElN6thrust24THRUST_300001_SM_1000_NS8cuda_cub20__uninitialized_copy7functorINS7_6detail15normal_iteratorINS7_10device_ptrIfEEEENS7_7pointerIfNS8_3tagENS7_11use_defaultESI_EEEEEEvT0_T1_(
	.param .u64 _ZN3cub18CUB_300001_SM_10006detail8for_each13static_kernelINS2_12policy_hub_t12policy_500_tElN6thrust24THRUST_300001_SM_1000_NS8cuda_cub20__uninitialized_copy7functorINS7_6detail15normal_iteratorINS7_10device_ptrIfEEEENS7_7pointerIfNS8_3tagENS7_11use_defaultESI_EEEEEEvT0_T1__param_0,
	.param .align 8 .b8 _ZN3cub18CUB_300001_SM_10006detail8for_each13static_kernelINS2_12policy_hub_t12policy_500_tElN6thrust24THRUST_300001_SM_1000_NS8cuda_cub20__uninitialized_copy7functorINS7_6detail15normal_iteratorINS7_10device_ptrIfEEEENS7_7pointerIfNS8_3tagENS7_11use_defaultESI_EEEEEEvT0_T1__param_1[16]
)
.maxntid 256
{
	.reg .pred 	%p<4>;
	.reg .b32 	%r<6>;
	.reg .b32 	%f<5>;
	.reg .b64 	%rd<26>;

	ld.param.u64 	%rd8, [_ZN3cub18CUB_300001_SM_10006detail8for_each13static_kernelINS2_12policy_hub_t12policy_500_tElN6thrust24THRUST_300001_SM_1000_NS8cuda_cub20__uninitialized_copy7functorINS7_6detail15normal_iteratorINS7_10device_ptrIfEEEENS7_7pointerIfNS8_3tagENS7_11use_defaultESI_EEEEEEvT0_T1__param_1+8];
	ld.param.u64 	%rd7, [_ZN3cub18CUB_300001_SM_10006detail8for_each13static_kernelINS2_12policy_hub_t12policy_500_tElN6thrust24THRUST_300001_SM_1000_NS8cuda_cub20__uninitialized_copy7functorINS7_6detail15normal_iteratorINS7_10device_ptrIfEEEENS7_7pointerIfNS8_3tagENS7_11use_defaultESI_EEEEEEvT0_T1__param_1];
	ld.param.u64 	%rd9, [_ZN3cub18CUB_300001_SM_10006detail8for_each13static_kernelINS2_12policy_hub_t12policy_500_tElN6thrust24THRUST_300001_SM_1000_NS8cuda_cub20__uninitialized_copy7functorINS7_6detail15normal_iteratorINS7_10device_ptrIfEEEENS7_7pointerIfNS8_3tagENS7_11use_defaultESI_EEEEEEvT0_T1__param_0];
	mov.u32 	%r1, %ctaid.x;
	mul.wide.u32 	%rd1, %r1, 512;
	sub.s64 	%rd2, %rd9, %rd1;
	setp.lt.s64 	%p1, %rd2, 512;
	@%p1 bra 	$L__BB3_2;
	mov.u32 	%r5, %tid.x;
	cvta.to.global.u64 	%rd19, %rd8;
	cvta.to.global.u64 	%rd20, %rd7;
	cvt.u64.u32 	%rd21, %r5;
	add.s64 	%rd22, %rd1, %rd21;
	shl.b64 	%rd23, %rd22, 2;
	add.s64 	%rd24, %rd20, %rd23;
	add.s64 	%rd25, %rd19, %rd23;
	ld.global.f32 	%f3, [%rd24];
	st.global.f32 	[%rd25], %f3;
	ld.global.f32 	%f4, [%rd24+1024];
	st.global.f32 	[%rd25+1024], %f4;
	bra.uni 	$L__BB3_6;
$L__BB3_2:
	cvta.to.global.u64 	%rd3, %rd7;
	cvta.to.global.u64 	%rd4, %rd8;
	mov.u32 	%r2, %tid.x;
	cvt.s64.s32 	%rd5, %rd2;
	cvt.u64.u32 	%rd6, %r2;
	setp.le.s64 	%p2, %rd5, %rd6;
	@%p2 bra 	$L__BB3_4;
	add.s64 	%rd10, %rd1, %rd6;
	shl.b64 	%rd11, %rd10, 2;
	add.s64 	%rd12, %rd3, %rd11;
	add.s64 	%rd13, %rd4, %rd11;
	ld.global.f32 	%f1, [%rd12];
	st.global.f32 	[%rd13], %f1;
$L__BB3_4:
	cvt.u32.u64 	%r3, %rd6;
	add.s32 	%r4, %r3, 256;
	cvt.u64.u32 	%rd14, %r4;
	setp.le.s64 	%p3, %rd5, %rd14;
	@%p3 bra 	$L__BB3_6;
	add.s64 	%rd15, %rd1, %rd6;
	shl.b64 	%rd16, %rd15, 2;
	add.s64 	%rd17, %rd3, %rd16;
	add.s64 	%rd18, %rd4, %rd16;
	ld.global.f32 	%f2, [%rd17+1024];
	st.global.f32 	[%rd18+1024], %f2;
$L__BB3_6:
	ret;

}
	// .globl	_ZN3cub18CUB_300001_SM_10006detail9transform16transform_kernelINS2_10policy_hubILb1EN4cuda3std3__45tupleIJN6thrust24THRUST_300001_SM_1000_NS6detail15normal_iteratorINSA_10device_ptrIfEEEENSC_INSD_IiEEEEEEEE10policy1000Ei16smoother_functorSH_JPfPiEEEvT0_iT1_T2_DpNS2_10kernel_argIT3_EE
.visible .entry _ZN3cub18CUB_300001_SM_10006detail9transform16transform_kernelINS2_10policy_hubILb1EN4cuda3std3__45tupleIJN6thrust24THRUST_300001_SM_1000_NS6detail15normal_iteratorINSA_10device_ptrIfEEEENSC_INSD_IiEEEEEEEE10policy1000Ei16smoother_functorSH_JPfPiEEEvT0_iT1_T2_DpNS2_10kernel_argIT3_EE(
	.param .u32 _ZN3cub18CUB_300001_SM_10006detail9transform16transform_kernelINS2_10policy_hubILb1EN4cuda3std3__45tupleIJN6thrust24THRUST_300001_SM_1000_NS6detail15normal_iteratorINSA_10device_ptrIfEEEENSC_INSD_IiEEEEEEEE10policy1000Ei16smoother_functorSH_JPfPiEEEvT0_iT1_T2_DpNS2_10kernel_argIT3_EE_param_0,
	.param .u32 _ZN3cub18CUB_300001_SM_10006detail9transform16transform_kernelINS2_10policy_hubILb1EN4cuda3std3__45tupleIJN6thrust24THRUST_300001_SM_1000_NS6detail15normal_iteratorINSA_10device_ptrIfEEEENSC_INSD_IiEEEEEEEE10policy1000Ei16smoother_functorSH_JPfPiEEEvT0_iT1_T2_DpNS2_10kernel_argIT3_EE_param_1,
	.param .align 4 .b8 _ZN3cub18CUB_300001_SM_10006detail9transform16transform_kernelINS2_10policy_hubILb1EN4cuda3std3__45tupleIJN6thrust24THRUST_300001_SM_1000_NS6detail15normal_iteratorINSA_10device_ptrIfEEEENSC_INSD_IiEEEEEEEE10policy1000Ei16smoother_functorSH_JPfPiEEEvT0_iT1_T2_DpNS2_10kernel_argIT3_EE_param_2[8],
	.param .align 8 .b8 _ZN3cub18CUB_300001_SM_10006detail9transform16transform_kernelINS2_10policy_hubILb1EN4cuda3std3__45tupleIJN6thrust24THRUST_300001_SM_1000_NS6detail15normal_iteratorINSA_10device_ptrIfEEEENSC_INSD_IiEEEEEEEE10policy1000Ei16smoother_functorSH_JPfPiEEEvT0_iT1_T2_DpNS2_10kernel_argIT3_EE_param_3[8],
	.param .align 8 .b8 _ZN3cub18CUB_300001_SM_10006detail9transform16transform_kernelINS2_10policy_hubILb1EN4cuda3std3__45tupleIJN6thrust24THRUST_300001_SM_1000_NS6detail15normal_iteratorINSA_10device_ptrIfEEEENSC_INSD_IiEEEEEEEE10policy1000Ei16smoother_functorSH_JPfPiEEEvT0_iT1_T2_DpNS2_10kernel_argIT3_EE_param_4[16],
	.param .align 8 .b8 _ZN3cub18CUB_300001_SM_10006detail9transform16transform_kernelINS2_10policy_hubILb1EN4cuda3std3__45tupleIJN6thrust24THRUST_300001_SM_1000_NS6detail15normal_iteratorINSA_10device_ptrIfEEEENSC_INSD_IiEEEEEEEE10policy1000Ei16smoother_functorSH_JPfPiEEEvT0_iT1_T2_DpNS2_10kernel_argIT3_EE_param_5[16]
)
.maxntid 128
{
	.reg .pred 	%p<68>;
	.reg .b32 	%r<110>;
	.reg .b32 	%f<123>;
	.reg .b64 	%rd<72>;

	ld.param.f32 	%f1, [_ZN3cub18CUB_300001_SM_10006detail9transform16transform_kernelINS2_10policy_hubILb1EN4cuda3std3__45tupleIJN6thrust24THRUST_300001_SM_1000_NS6detail15normal_iteratorINSA_10device_ptrIfEEEENSC_INSD_IiEEEEEEEE10policy1000Ei16smoother_functorSH_JPfPiEEEvT0_iT1_T2_DpNS2_10kernel_argIT3_EE_param_2];
	ld.param.f32 	%f2, [_ZN3cub18CUB_300001_SM_10006detail9transform16transform_kernelINS2_10policy_hubILb1EN4cuda3std3__45tupleIJN6thrust24THRUST_300001_SM_1000_NS6detail15normal_iteratorINSA_10device_ptrIfEEEENSC_INSD_IiEEEEEEEE10policy1000Ei16smoother_functorSH_JPfPiEEEvT0_iT1_T2_DpNS2_10kernel_argIT3_EE_param_2+4];
	ld.param.u64 	%rd2, [_ZN3cub18CUB_300001_SM_10006detail9transform16transform_kernelINS2_10policy_hubILb1EN4cuda3std3__45tupleIJN6thrust24THRUST_300001_SM_1000_NS6detail15normal_iteratorINSA_10device_ptrIfEEEENSC_INSD_IiEEEEEEEE10policy1000Ei16smoother_functorSH_JPfPiEEEvT0_iT1_T2_DpNS2_10kernel_argIT3_EE_param_5];
	ld.param.u32 	%r45, [_ZN3cub18CUB_300001_SM_10006detail9transform16transform_kernelINS2_10policy_hubILb1EN4cuda3std3__45tupleIJN6thrust24THRUST_300001_SM_1000_NS6detail15normal_iteratorINSA_10device_ptrIfEEEENSC_INSD_IiEEEEEEEE10policy1000Ei16smoother_functorSH_JPfPiEEEvT0_iT1_T2_DpNS2_10kernel_argIT3_EE_param_0];
	ld.param.u64 	%rd20, [_ZN3cub18CUB_300001_SM_10006detail9transform16transform_kernelINS2_10policy_hubILb1EN4cuda3std3__45tupleIJN6thrust24THRUST_300001_SM_1000_NS6detail15normal_iteratorINSA_10device_ptrIfEEEENSC_INSD_IiEEEEEEEE10policy1000Ei16smoother_functorSH_JPfPiEEEvT0_iT1_T2_DpNS2_10kernel_argIT3_EE_param_4];
	ld.param.u64 	%rd21, [_ZN3cub18CUB_300001_SM_10006detail9transform16transform_kernelINS2_10policy_hubILb1EN4cuda3std3__45tupleIJN6thrust24THRUST_300001_SM_1000_NS6detail15normal_iteratorINSA_10device_ptrIfEEEENSC_INSD_IiEEEEEEEE10policy1000Ei16smoother_functorSH_JPfPiEEEvT0_iT1_T2_DpNS2_10kernel_argIT3_EE_param_3];
	ld.param.u32 	%r44, [_ZN3cub18CUB_300001_SM_10006detail9transform16transform_kernelINS2_10policy_hubILb1EN4cuda3std3__45tupleIJN6thrust24THRUST_300001_SM_1000_NS6detail15normal_iteratorINSA_10device_ptrIfEEEENSC_INSD_IiEEEEEEEE10policy1000Ei16smoother_functorSH_JPfPiEEEvT0_iT1_T2_DpNS2_10kernel_argIT3_EE_param_1];
	cvta.to.global.u64 	%rd1, %rd21;
	cvta.to.global.u64 	%rd3, %rd20;
	shl.b32 	%r1, %r44, 7;
	mov.u32 	%r46, %ctaid.x;
	mul.lo.s32 	%r2, %r1, %r46;
	sub.s32 	%r3, %r45, %r2;
	min.s32 	%r4, %r1, %r3;
	shl.b32 	%r5, %r4, 2;
	mov.u32 	%r6, %tid.x;
	shl.b32 	%r100, %r6, 7;
	setp.ge.s32 	%p1, %r100, %r5;
	@%p1 bra 	$L__BB4_5;
	mul.wide.u32 	%rd4, %r6, 128;
	add.s64 	%rd22, %rd3, %rd4;
	mul.wide.s32 	%rd5, %r2, 4;
	add.s64 	%rd69, %rd22, %rd5;
	mov.u32 	%r99, %r100;
$L__BB4_2:
	.pragma "nounroll";
	// begin inline asm
	prefetch.global.L2 [%rd69];
	// end inline asm
	add.s32 	%r99, %r99, 16384;
	add.s64 	%rd69, %rd69, 16384;
	setp.lt.s32 	%p2, %r99, %r5;
	@%p2 bra 	$L__BB4_2;
	cvta.to.global.u64 	%rd24, %rd2;
	add.s64 	%rd25, %rd24, %rd4;
	add.s64 	%rd70, %rd25, %rd5;
$L__BB4_4:
	.pragma "nounroll";
	// begin inline asm
	prefetch.global.L2 [%rd70];
	// end inline asm
	add.s32 	%r100, %r100, 16384;
	add.s64 	%rd70, %rd70, 16384;
	setp.lt.s32 	%p3, %r100, %r5;
	@%p3 bra 	$L__BB4_4;
$L__BB4_5:
	mul.wide.s32 	%rd27, %r2, 4;
	add.s64 	%rd12, %rd3, %rd27;
	add.s64 	%rd13, %rd1, %rd27;
	setp.gt.s32 	%p4, %r1, %r3;
	@%p4 bra 	$L__BB4_18;
	setp.lt.s32 	%p5, %r44, 1;
	@%p5 bra 	$L__BB4_59;
	and.b32  	%r12, %r44, 7;
	setp.lt.u32 	%p6, %r44, 8;
	mov.b32 	%r107, 0;
	@%p6 bra 	$L__BB4_10;
	and.b32  	%r107, %r44, 2147483640;
	neg.s32 	%r102, %r107;
	mul.wide.u32 	%rd28, %r6, 4;
	add.s64 	%rd71, %rd27, %rd28;
	add.s32 	%r101, %r6, 128;
$L__BB4_9:
	.pragma "nounroll";
	mul.wide.s32 	%rd29, %r101, 4;
	add.s64 	%rd30, %rd27, %rd29;
	add.s64 	%rd31, %rd3, %rd71;
	ld.global.f32 	%f3, [%rd31];
	sub.f32 	%f4, %f3, %f2;
	abs.f32 	%f5, %f4;
	setp.gt.f32 	%p7, %f5, %f1;
	selp.f32 	%f6, 0f3F800000, 0f00000000, %p7;
	cvt.rzi.s32.f32 	%r48, %f6;
	add.s64 	%rd32, %rd1, %rd71;
	st.global.u32 	[%rd32], %r48;
	add.s64 	%rd33, %rd3, %rd30;
	ld.global.f32 	%f7, [%rd33];
	sub.f32 	%f8, %f7, %f2;
	abs.f32 	%f9, %f8;
	setp.gt.f32 	%p8, %f9, %f1;
	selp.f32 	%f10, 0f3F800000, 0f00000000, %p8;
	cvt.rzi.s32.f32 	%r49, %f10;
	add.s64 	%rd34, %rd1, %rd30;
	st.global.u32 	[%rd34], %r49;
	ld.global.f32 	%f11, [%rd33+512];
	sub.f32 	%f12, %f11, %f2;
	abs.f32 	%f13, %f12;
	setp.gt.f32 	%p9, %f13, %f1;
	selp.f32 	%f14, 0f3F800000, 0f00000000, %p9;
	cvt.rzi.s32.f32 	%r50, %f14;
	st.global.u32 	[%rd34+512], %r50;
	ld.global.f32 	%f15, [%rd33+1024];
	sub.f32 	%f16, %f15, %f2;
	abs.f32 	%f17, %f16;
	setp.gt.f32 	%p10, %f17, %f1;
	selp.f32 	%f18, 0f3F800000, 0f00000000, %p10;
	cvt.rzi.s32.f32 	%r51, %f18;
	st.global.u32 	[%rd34+1024], %r51;
	ld.global.f32 	%f19, [%rd33+1536];
	sub.f32 	%f20, %f19, %f2;
	abs.f32 	%f21, %f20;
	setp.gt.f32 	%p11, %f21, %f1;
	selp.f32 	%f22, 0f3F800000, 0f00000000, %p11;
	cvt.rzi.s32.f32 	%r52, %f22;
	st.global.u32 	[%rd34+1536], %r52;
	ld.global.f32 	%f23, [%rd33+2048];
	sub.f32 	%f24, %f23, %f2;
	abs.f32 	%f25, %f24;
	setp.gt.f32 	%p12, %f25, %f1;
	selp.f32 	%f26, 0f3F800000, 0f00000000, %p12;
	cvt.rzi.s32.f32 	%r53, %f26;
	st.global.u32 	[%rd34+2048], %r53;
	ld.global.f32 	%f27, [%rd33+2560];
	sub.f32 	%f28, %f27, %f2;
	abs.f32 	%f29, %f28;
	setp.gt.f32 	%p13, %f29, %f1;
	selp.f32 	%f30, 0f3F800000, 0f00000000, %p13;
	cvt.rzi.s32.f32 	%r54, %f30;
	st.global.u32 	[%rd34+2560], %r54;
	ld.global.f32 	%f31, [%rd33+3072];
	sub.f32 	%f32, %f31, %f2;
	abs.f32 	%f33, %f32;
	setp.gt.f32 	%p14, %f33, %f1;
	selp.f32 	%f34, 0f3F800000, 0f00000000, %p14;
	cvt.rzi.s32.f32 	%r55, %f34;
	st.global.u32 	[%rd34+3072], %r55;
	add.s32 	%r102, %r102, 8;
	add.s64 	%rd71, %rd71, 4096;
	add.s32 	%r101, %r101, 1024;
	setp.eq.s32 	%p15, %r102, 0;
	@%p15 bra 	$L__BB4_10;
	bra.uni 	$L__BB4_9;
$L__BB4_10:
	setp.eq.s32 	%p16, %r12, 0;
	@%p16 bra 	$L__BB4_59;
	and.b32  	%r39, %r44, 3;
	setp.lt.u32 	%p17, %r12, 4;
	@%p17 bra 	$L__BB4_13;
	shl.b32 	%r56, %r107, 7;
	add.s32 	%r57, %r56, %r6;
	mul.wide.s32 	%rd35, %r57, 4;
	add.s64 	%rd36, %rd12, %rd35;
	ld.global.f32 	%f35, [%rd36];
	sub.f32 	%f36, %f35, %f2;
	abs.f32 	%f37, %f36;
	setp.gt.f32 	%p18, %f37, %f1;
	selp.f32 	%f38, 0f3F800000, 0f00000000, %p18;
	cvt.rzi.s32.f32 	%r58, %f38;
	add.s64 	%rd37, %rd13, %rd35;
	st.global.u32 	[%rd37], %r58;
	ld.global.f32 	%f39, [%rd36+512];
	sub.f32 	%f40, %f39, %f2;
	abs.f32 	%f41, %f40;
	setp.gt.f32 	%p19, %f41, %f1;
	selp.f32 	%f42, 0f3F800000, 0f00000000, %p19;
	cvt.rzi.s32.f32 	%r59, %f42;
	st.global.u32 	[%rd37+512], %r59;
	ld.global.f32 	%f43, [%rd36+1024];
	sub.f32 	%f44, %f43, %f2;
	abs.f32 	%f45, %f44;
	setp.gt.f32 	%p20, %f45, %f1;
	selp.f32 	%f46, 0f3F800000, 0f00000000, %p20;
	cvt.rzi.s32.f32 	%r60, %f46;
	st.global.u32 	[%rd37+1024], %r60;
	ld.global.f32 	%f47, [%rd36+1536];
	sub.f32 	%f48, %f47, %f2;
	abs.f32 	%f49, %f48;
	setp.gt.f32 	%p21, %f49, %f1;
	selp.f32 	%f50, 0f3F800000, 0f00000000, %p21;
	cvt.rzi.s32.f32 	%r61, %f50;
	st.global.u32 	[%rd37+1536], %r61;
	add.s32 	%r107, %r107, 4;
$L__BB4_13:
	setp.eq.s32 	%p22, %r39, 0;
	@%p22 bra 	$L__BB4_59;
	setp.eq.s32 	%p23, %r39, 1;
	@%p23 bra 	$L__BB4_16;
	shl.b32 	%r62, %r107, 7;
	add.s32 	%r63, %r62, %r6;
	mul.wide.s32 	%rd38, %r63, 4;
	add.s64 	%rd39, %rd12, %rd38;
	ld.global.f32 	%f51, [%rd39];
	sub.f32 	%f52, %f51, %f2;
	abs.f32 	%f53, %f52;
	setp.gt.f32 	%p24, %f53, %f1;
	selp.f32 	%f54, 0f3F800000, 0f00000000, %p24;
	cvt.rzi.s32.f32 	%r64, %f54;
	add.s64 	%rd40, %rd13, %rd38;
	st.global.u32 	[%rd40], %r64;
	ld.global.f32 	%f55, [%rd39+512];
	sub.f32 	%f56, %f55, %f2;
	abs.f32 	%f57, %f56;
	setp.gt.f32 	%p25, %f57, %f1;
	selp.f32 	%f58, 0f3F800000, 0f00000000, %p25;
	cvt.rzi.s32.f32 	%r65, %f58;
	st.global.u32 	[%rd40+512], %r65;
	add.s32 	%r107, %r107, 2;
$L__BB4_16:
	and.b32  	%r66, %r44, 1;
	setp.eq.b32 	%p26, %r66, 1;
	not.pred 	%p27, %p26;
	@%p27 bra 	$L__BB4_59;
	shl.b32 	%r67, %r107, 7;
	add.s32 	%r68, %r67, %r6;
	mul.wide.s32 	%rd41, %r68, 4;
	add.s64 	%rd42, %rd12, %rd41;
	ld.global.f32 	%f59, [%rd42];
	sub.f32 	%f60, %f59, %f2;
	abs.f32 	%f61, %f60;
	setp.gt.f32 	%p28, %f61, %f1;
	selp.f32 	%f62, 0f3F800000, 0f00000000, %p28;
	cvt.rzi.s32.f32 	%r69, %f62;
	add.s64 	%rd43, %rd13, %rd41;
	st.global.u32 	[%rd43], %r69;
	bra.uni 	$L__BB4_59;
$L__BB4_18:
	setp.lt.s32 	%p29, %r44, 1;
	@%p29 bra 	$L__BB4_59;
	and.b32  	%r16, %r44, 7;
	setp.lt.u32 	%p30, %r44, 8;
	mov.b32 	%r104, 0;
	@%p30 bra 	$L__BB4_38;
	and.b32  	%r104, %r44, 2147483640;
	mov.b32 	%r103, 0;
$L__BB4_21:
	.pragma "nounroll";
	shl.b32 	%r72, %r103, 7;
	add.s32 	%r23, %r72, %r6;
	setp.ge.s32 	%p31, %r23, %r4;
	@%p31 bra 	$L__BB4_23;
	mul.wide.u32 	%rd44, %r23, 4;
	add.s64 	%rd45, %rd12, %rd44;
	ld.global.f32 	%f63, [%rd45];
	sub.f32 	%f64, %f63, %f2;
	abs.f32 	%f65, %f64;
	setp.gt.f32 	%p32, %f65, %f1;
	selp.f32 	%f66, 0f3F800000, 0f00000000, %p32;
	cvt.rzi.s32.f32 	%r73, %f66;
	add.s64 	%rd46, %rd13, %rd44;
	st.global.u32 	[%rd46], %r73;
$L__BB4_23:
	add.s32 	%r74, %r23, 128;
	setp.ge.s32 	%p33, %r74, %r4;
	mul.wide.s32 	%rd47, %r74, 4;
	add.s64 	%rd18, %rd12, %rd47;
	add.s64 	%rd19, %rd13, %rd47;
	@%p33 bra 	$L__BB4_25;
	ld.global.f32 	%f67, [%rd18];
	sub.f32 	%f68, %f67, %f2;
	abs.f32 	%f69, %f68;
	setp.gt.f32 	%p34, %f69, %f1;
	selp.f32 	%f70, 0f3F800000, 0f00000000, %p34;
	cvt.rzi.s32.f32 	%r75, %f70;
	st.global.u32 	[%rd19], %r75;
$L__BB4_25:
	add.s32 	%r76, %r23, 256;
	setp.ge.s32 	%p35, %r76, %r4;
	@%p35 bra 	$L__BB4_27;
	ld.global.f32 	%f71, [%rd18+512];
	sub.f32 	%f72, %f71, %f2;
	abs.f32 	%f73, %f72;
	setp.gt.f32 	%p36, %f73, %f1;
	selp.f32 	%f74, 0f3F800000, 0f00000000, %p36;
	cvt.rzi.s32.f32 	%r77, %f74;
	st.global.u32 	[%rd19+512], %r77;
$L__BB4_27:
	add.s32 	%r78, %r23, 384;
	setp.ge.s32 	%p37, %r78, %r4;
	@%p37 bra 	$L__BB4_29;
	ld.global.f32 	%f75, [%rd18+1024];
	sub.f32 	%f76, %f75, %f2;
	abs.f32 	%f77, %f76;
	setp.gt.f32 	%p38, %f77, %f1;
	selp.f32 	%f78, 0f3F800000, 0f00000000, %p38;
	cvt.rzi.s32.f32 	%r79, %f78;
	st.global.u32 	[%rd19+1024], %r79;
$L__BB4_29:
	add.s32 	%r80, %r23, 512;
	setp.ge.s32 	%p39, %r80, %r4;
	@%p39 bra 	$L__BB4_31;
	ld.global.f32 	%f79, [%rd18+1536];
	sub.f32 	%f80, %f79, %f2;
	abs.f32 	%f81, %f80;
	setp.gt.f32 	%p40, %f81, %f1;
	selp.f32 	%f82, 0f3F800000, 0f00000000, %p40;
	cvt.rzi.s32.f32 	%r81, %f82;
	st.global.u32 	[%rd19+1536], %r81;
$L__BB4_31:
	add.s32 	%r82, %r23, 640;
	setp.ge.s32 	%p41, %r82, %r4;
	@%p41 bra 	$L__BB4_33;
	ld.global.f32 	%f83, [%rd18+2048];
	sub.f32 	%f84, %f83, %f2;
	abs.f32 	%f85, %f84;
	setp.gt.f32 	%p42, %f85, %f1;
	selp.f32 	%f86, 0f3F800000, 0f00000000, %p42;
	cvt.rzi.s32.f32 	%r83, %f86;
	st.global.u32 	[%rd19+2048], %r83;
$L__BB4_33:
	add.s32 	%r84, %r23, 768;
	setp.ge.s32 	%p43, %r84, %r4;
	@%p43 bra 	$L__BB4_35;
	ld.global.f32 	%f87, [%rd18+2560];
	sub.f32 	%f88, %f87, %f2;
	abs.f32 	%f89, %f88;
	setp.gt.f32 	%p44, %f89, %f1;
	selp.f32 	%f90, 0f3F800000, 0f00000000, %p44;
	cvt.rzi.s32.f32 	%r85, %f90;
	st.global.u32 	[%rd19+2560], %r85;
$L__BB4_35:
	add.s32 	%r86, %r23, 896;
	setp.ge.s32 	%p45, %r86, %r4;
	@%p45 bra 	$L__BB4_37;
	ld.global.f32 	%f91, [%rd18+3072];
	sub.f32 	%f92, %f91, %f2;
	abs.f32 	%f93, %f92;
	setp.gt.f32 	%p46, %f93, %f1;
	selp.f32 	%f94, 0f3F800000, 0f00000000, %p46;
	cvt.rzi.s32.f32 	%r87, %f94;
	st.global.u32 	[%rd19+3072], %r87;
$L__BB4_37:
	add.s32 	%r103, %r103, 8;
	setp.ne.s32 	%p47, %r103, %r104;
	@%p47 bra 	$L__BB4_21;
$L__BB4_38:
	setp.eq.s32 	%p48, %r16, 0;
	@%p48 bra 	$L__BB4_59;
	and.b32  	%r26, %r44, 3;
	setp.lt.u32 	%p49, %r16, 4;
	@%p49 bra 	$L__BB4_49;
	shl.b32 	%r88, %r104, 7;
	add.s32 	%r27, %r88, %r6;
	setp.ge.s32 	%p50, %r27, %r4;
	@%p50 bra 	$L__BB4_42;
	mul.wide.s32 	%rd48, %r27, 4;
	add.s64 	%rd49, %rd12, %rd48;
	ld.global.f32 	%f95, [%rd49];
	sub.f32 	%f96, %f95, %f2;
	abs.f32 	%f97, %f96;
	setp.gt.f32 	%p51, %f97, %f1;
	selp.f32 	%f98, 0f3F800000, 0f00000000, %p51;
	cvt.rzi.s32.f32 	%r89, %f98;
	add.s64 	%rd50, %rd13, %rd48;
	st.global.u32 	[%rd50], %r89;
$L__BB4_42:
	add.s32 	%r28, %r27, 128;
	setp.ge.s32 	%p52, %r28, %r4;
	@%p52 bra 	$L__BB4_44;
	mul.wide.s32 	%rd51, %r28, 4;
	add.s64 	%rd52, %rd12, %rd51;
	ld.global.f32 	%f99, [%rd52];
	sub.f32 	%f100, %f99, %f2;
	abs.f32 	%f101, %f100;
	setp.gt.f32 	%p53, %f101, %f1;
	selp.f32 	%f102, 0f3F800000, 0f00000000, %p53;
	cvt.rzi.s32.f32 	%r90, %f102;
	add.s64 	%rd53, %rd13, %rd51;
	st.global.u32 	[%rd53], %r90;
$L__BB4_44:
	add.s32 	%r29, %r27, 256;
	setp.ge.s32 	%p54, %r29, %r4;
	@%p54 bra 	$L__BB4_46;
	mul.wide.s32 	%rd54, %r29, 4;
	add.s64 	%rd55, %rd12, %rd54;
	ld.global.f32 	%f103, [%rd55];
	sub.f32 	%f104, %f103, %f2;
	abs.f32 	%f105, %f104;
	setp.gt.f32 	%p55, %f105, %f1;
	selp.f32 	%f106, 0f3F800000, 0f00000000, %p55;
	cvt.rzi.s32.f32 	%r91, %f106;
	add.s64 	%rd56, %rd13, %rd54;
	st.global.u32 	[%rd56], %r91;
$L__BB4_46:
	add.s32 	%r30, %r27, 384;
	setp.ge.s32 	%p56, %r30, %r4;
	@%p56 bra 	$L__BB4_48;
	mul.wide.s32 	%rd57, %r30, 4;
	add.s64 	%rd58, %rd12, %rd57;
	ld.global.f32 	%f107, [%rd58];
	sub.f32 	%f108, %f107, %f2;
	abs.f32 	%f109, %f108;
	setp.gt.f32 	%p57, %f109, %f1;
	selp.f32 	%f110, 0f3F800000, 0f00000000, %p57;
	cvt.rzi.s32.f32 	%r92, %f110;
	add.s64 	%rd59, %rd13, %rd57;
	st.global.u32 	[%rd59], %r92;
$L__BB4_48:
	add.s32 	%r104, %r104, 4;
$L__BB4_49:
	setp.eq.s32 	%p58, %r26, 0;
	@%p58 bra 	$L__BB4_59;
	setp.eq.s32 	%p59, %r26, 1;
	@%p59 bra 	$L__BB4_56;
	shl.b32 	%r93, %r104, 7;
	add.s32 	%r33, %r93, %r6;
	setp.ge.s32 	%p60, %r33, %r4;
	@%p60 bra 	$L__BB4_53;
	mul.wide.s32 	%rd60, %r33, 4;
	add.s64 	%rd61, %rd12, %rd60;
	ld.global.f32 	%f111, [%rd61];
	sub.f32 	%f112, %f111, %f2;
	abs.f32 	%f113, %f112;
	setp.gt.f32 	%p61, %f113, %f1;
	selp.f32 	%f114, 0f3F800000, 0f00000000, %p61;
	cvt.rzi.s32.f32 	%r94, %f114;
	add.s64 	%rd62, %rd13, %rd60;
	st.global.u32 	[%rd62], %r94;
$L__BB4_53:
	add.s32 	%r34, %r33, 128;
	setp.ge.s32 	%p62, %r34, %r4;
	@%p62 bra 	$L__BB4_55;
	mul.wide.s32 	%rd63, %r34, 4;
	add.s64 	%rd64, %rd12, %rd63;
	ld.global.f32 	%f115, [%rd64];
	sub.f32 	%f116, %f115, %f2;
	abs.f32 	%f117, %f116;
	setp.gt.f32 	%p63, %f117, %f1;
	selp.f32 	%f118, 0f3F800000, 0f00000000, %p63;
	cvt.rzi.s32.f32 	%r95, %f118;
	add.s64 	%rd65, %rd13, %rd63;
	st.global.u32 	[%rd65], %r95;
$L__BB4_55:
	add.s32 	%r104, %r104, 2;
$L__BB4_56:
	and.b32  	%r96, %r44, 1;
	setp.eq.b32 	%p64, %r96, 1;
	not.pred 	%p65, %p64;
	@%p65 bra 	$L__BB4_59;
	shl.b32 	%r97, %r104, 7;
	add.s32 	%r37, %r97, %r6;
	setp.ge.s32 	%p66, %r37, %r4;
	@%p66 bra 	$L__BB4_59;
	mul.wide.s32 	%rd66, %r37, 4;
	add.s64 	%rd67, %rd12, %rd66;
	ld.global.f32 	%f119, [%rd67];
	sub.f32 	%f120, %f119, %f2;
	abs.f32 	%f121, %f120;
	setp.gt.f32 	%p67, %f121, %f1;
	selp.f32 	%f122, 0f3F800000, 0f00000000, %p67;
	cvt.rzi.s32.f32 	%r98, %f122;
	add.s64 	%rd68, %rd13, %rd66;
	st.global.u32 	[%rd68], %r98;
$L__BB4_59:
	ret;

}
	// .globl	_ZN3cub18CUB_300001_SM_10006detail9transform16transform_kernelINS2_10policy_hubILb1EN4cuda3std3__45tupleIJN6thrust24THRUST_300001_SM_1000_NS6detail15normal_iteratorINSA_10device_ptrIfEEEENSC_INSD_IiEEEEEEEE10policy1000El16smoother_functorSH_JPfPiEEEvT0_iT1_T2_DpNS2_10kernel_argIT3_EE
.visible .entry _ZN3cub18CUB_300001_SM_10006detail9transform16transform_kernelINS2_10policy_hubILb1EN4cuda3std3__45tupleIJN6thrust24THRUST_300001_SM_1000_NS6detail15normal_iteratorINSA_10device_ptrIfEEEENSC_INSD_IiEEEEEEEE10policy1000El16smoother_functorSH_JPfPiEEEvT0_iT1_T2_DpNS2_10kernel_argIT3_EE(
	.param .u64 _ZN3cub18CUB_300001_SM_10006detail9transform16transform_kernelINS2_10policy_hubILb1EN4cuda3std3__45tupleIJN6thrust24THRUST_300001_SM_1000_NS6detail15normal_iteratorINSA_10device_ptrIfEEEENSC_INSD_IiEEEEEEEE10policy1000El16smoother_functorSH_JPfPiEEEvT0_iT1_T2_DpNS2_10kernel_argIT3_EE_param_0,
	.param .u32 _ZN3cub18CUB_300001_SM_10006detail9transform16transform_kernelINS2_10policy_hubILb1EN4cuda3std3__45tupleIJN6thrust24THRUST_300001_SM_1000_NS6detail15normal_iteratorINSA_10device_ptrIfEEEENSC_INSD_IiEEEEEEEE10policy1000El16smoother_functorSH_JPfPiEEEvT0_iT1_T2_DpNS2_10kernel_argIT3_EE_param_1,
	.param .align 4 .b8 _ZN3cub18CUB_300001_SM_10006detail9transform16transform_kernelINS2_10policy_hubILb1EN4cuda3std3__45tupleIJN6thrust24THRUST_300001_SM_1000_NS6detail15normal_iteratorINSA_10device_ptrIfEEEENSC_INSD_IiEEEEEEEE10policy1000El16smoother_functorSH_JPfPiEEEvT0_iT1_T2_DpNS2_10kernel_argIT3_EE_param_2[8],
	.param .align 8 .b8 _ZN3cub18CUB_300001_SM_10006detail9transform16transform_kernelINS2_10policy_hubILb1EN4cuda3std3__45tupleIJN6thrust24THRUST_300001_SM_1000_NS6detail15normal_iteratorINSA_10device_ptrIfEEEENSC_INSD_IiEEEEEEEE10policy1000El16smoother_functorSH_JPfPiEEEvT0_iT1_T2_DpNS2_10kernel_argIT3_EE_param_3[8],
	.param .align 8 .b8 _ZN3cub18CUB_300001_SM_10006detail9transform16transform_kernelINS2_10policy_hubILb1EN4cuda3std3__45tupleIJN6thrust24THRUST_300001_SM_1000_NS6detail15normal_iteratorINSA_10device_ptrIfEEEENSC_INSD_IiEEEEEEEE10policy1000El16smoother_functorSH_JPfPiEEEvT0_iT1_T2_DpNS2_10kernel_argIT3_EE_param_4[16],
	.param .align 8 .b8 _ZN3cub18CUB_300001_SM_10006detail9transform16transform_kernelINS2_10policy_hubILb1EN4cuda3std3__45tupleIJN6thrust24THRUST_300001_SM_1000_NS6detail15normal_iteratorINSA_10device_ptrIfEEEENSC_INSD_IiEEEEEEEE10policy1000El16smoother_functorSH_JPfPiEEEvT0_iT1_T2_DpNS2_10kernel_argIT3_EE_param_5[16]
)
.maxntid 128
{
	.reg .pred 	%p<68>;
	.reg .b32 	%r<107>;
	.reg .b32 	%f<123>;
	.reg .b64 	%rd<78>;

	ld.param.f32 	%f1, [_ZN3cub18CUB_300001_SM_10006detail9transform16transform_kernelINS2_10policy_hubILb1EN4cuda3std3__45tupleIJN6thrust24THRUST_300001_SM_1000_NS6detail15normal_iteratorINSA_10device_ptrIfEEEENSC_INSD_IiEEEEEEEE10policy1000El16smoother_functorSH_JPfPiEEEvT0_iT1_T2_DpNS2_10kernel_argIT3_EE_param_2];
	ld.param.f32 	%f2, [_ZN3cub18CUB_300001_SM_10006detail9transform16transform_kernelINS2_10policy_hubILb1EN4cuda3std3__45tupleIJN6thrust24THRUST_300001_SM_1000_NS6detail15normal_iteratorINSA_10device_ptrIfEEEENSC_INSD_IiEEEEEEEE10policy1000El16smoother_functorSH_JPfPiEEEvT0_iT1_T2_DpNS2_10kernel_argIT3_EE_param_2+4];
	ld.param.u64 	%rd2, [_ZN3cub18CUB_300001_SM_10006detail9transform16transform_kernelINS2_10policy_hubILb1EN4cuda3std3__45tupleIJN6thrust24THRUST_300001_SM_1000_NS6detail15normal_iteratorINSA_10device_ptrIfEEEENSC_INSD_IiEEEEEEEE10policy1000El16smoother_functorSH_JPfPiEEEvT0_iT1_T2_DpNS2_10kernel_argIT3_EE_param_5];
	ld.param.u64 	%rd21, [_ZN3cub18CUB_300001_SM_10006detail9transform16transform_kernelINS2_10policy_hubILb1EN4cuda3std3__45tupleIJN6thrust24THRUST_300001_SM_1000_NS6detail15normal_iteratorINSA_10device_ptrIfEEEENSC_INSD_IiEEEEEEEE10policy1000El16smoother_functorSH_JPfPiEEEvT0_iT1_T2_DpNS2_10kernel_argIT3_EE_param_0];
	ld.param.u64 	%rd22, [_ZN3cub18CUB_300001_SM_10006detail9transform16transform_kernelINS2_10policy_hubILb1EN4cuda3std3__45tupleIJN6thrust24THRUST_300001_SM_1000_NS6detail15normal_iteratorINSA_10device_ptrIfEEEENSC_INSD_IiEEEEEEEE10policy1000El16smoother_functorSH_JPfPiEEEvT0_iT1_T2_DpNS2_10kernel_argIT3_EE_param_4];
	ld.param.u64 	%rd23, [_ZN3cub18CUB_300001_SM_10006detail9transform16transform_kernelINS2_10policy_hubILb1EN4cuda3std3__45tupleIJN6thrust24THRUST_300001_SM_1000_NS6detail15normal_iteratorINSA_10device_ptrIfEEEENSC_INSD_IiEEEEEEEE10policy1000El16smoother_functorSH_JPfPiEEEvT0_iT1_T2_DpNS2_10kernel_argIT3_EE_param_3];
	ld.param.u32 	%r42, [_ZN3cub18CUB_300001_SM_10006detail9transform16transform_kernelINS2_10policy_hubILb1EN4cuda3std3__45tupleIJN6thrust24THRUST_300001_SM_1000_NS6detail15normal_iteratorINSA_10device_ptrIfEEEENSC_INSD_IiEEEEEEEE10policy1000El16smoother_functorSH_JPfPiEEEvT0_iT1_T2_DpNS2_10kernel_argIT3_EE_param_1];
	cvta.to.global.u64 	%rd1, %rd23;
	cvta.to.global.u64 	%rd3, %rd22;
	shl.b32 	%r1, %r42, 7;
	mov.u32 	%r43, %ctaid.x;
	cvt.u64.u32 	%rd24, %r43;
	cvt.s64.s32 	%rd25, %r1;
	mul.lo.s64 	%rd4, %rd25, %rd24;
	sub.s64 	%rd26, %rd21, %rd4;
	min.s64 	%rd27, %rd26, %rd25;
	cvt.u32.u64 	%r2, %rd27;
	shl.b32 	%r3, %r2, 2;
	mov.u32 	%r4, %tid.x;
	shl.b32 	%r97, %r4, 7;
	setp.ge.s32 	%p1, %r97, %r3;
	@%p1 bra 	$L__BB5_5;
	shl.b64 	%rd5, %rd4, 2;
	add.s64 	%rd28, %rd3, %rd5;
	mul.wide.u32 	%rd6, %r4, 128;
	add.s64 	%rd75, %rd28, %rd6;
	mov.u32 	%r96, %r97;
$L__BB5_2:
	.pragma "nounroll";
	// begin inline asm
	prefetch.global.L2 [%rd75];
	// end inline asm
	add.s32 	%r96, %r96, 16384;
	add.s64 	%rd75, %rd75, 16384;
	setp.lt.s32 	%p2, %r96, %r3;
	@%p2 bra 	$L__BB5_2;
	cvta.to.global.u64 	%rd30, %rd2;
	add.s64 	%rd31, %rd30, %rd5;
	add.s64 	%rd76, %rd31, %rd6;
$L__BB5_4:
	.pragma "nounroll";
	// begin inline asm
	prefetch.global.L2 [%rd76];
	// end inline asm
	add.s32 	%r97, %r97, 16384;
	add.s64 	%rd76, %rd76, 16384;
	setp.lt.s32 	%p3, %r97, %r3;
	@%p3 bra 	$L__BB5_4;
$L__BB5_5:
	shl.b64 	%rd33, %rd4, 2;
	add.s64 	%rd13, %rd3, %rd33;
	add.s64 	%rd14, %rd1, %rd33;
	setp.eq.s32 	%p4, %r1, %r2;
	@%p4 bra 	$L__BB5_47;
	setp.lt.s32 	%p5, %r42, 1;
	@%p5 bra 	$L__BB5_59;
	and.b32  	%r10, %r42, 7;
	setp.lt.u32 	%p6, %r42, 8;
	mov.b32 	%r104, 0;
	@%p6 bra 	$L__BB5_26;
	and.b32  	%r104, %r42, 2147483640;
	mov.b32 	%r100, 0;
$L__BB5_9:
	.pragma "nounroll";
	shl.b32 	%r46, %r100, 7;
	add.s32 	%r21, %r46, %r4;
	setp.ge.s32 	%p7, %r21, %r2;
	@%p7 bra 	$L__BB5_11;
	mul.wide.u32 	%rd34, %r21, 4;
	add.s64 	%rd35, %rd13, %rd34;
	ld.global.f32 	%f3, [%rd35];
	sub.f32 	%f4, %f3, %f2;
	abs.f32 	%f5, %f4;
	setp.gt.f32 	%p8, %f5, %f1;
	selp.f32 	%f6, 0f3F800000, 0f00000000, %p8;
	cvt.rzi.s32.f32 	%r47, %f6;
	add.s64 	%rd36, %rd14, %rd34;
	st.global.u32 	[%rd36], %r47;
$L__BB5_11:
	add.s32 	%r48, %r21, 128;
	setp.ge.s32 	%p9, %r48, %r2;
	mul.wide.s32 	%rd37, %r48, 4;
	add.s64 	%rd19, %rd13, %rd37;
	add.s64 	%rd20, %rd14, %rd37;
	@%p9 bra 	$L__BB5_13;
	ld.global.f32 	%f7, [%rd19];
	sub.f32 	%f8, %f7, %f2;
	abs.f32 	%f9, %f8;
	setp.gt.f32 	%p10, %f9, %f1;
	selp.f32 	%f10, 0f3F800000, 0f00000000, %p10;
	cvt.rzi.s32.f32 	%r49, %f10;
	st.global.u32 	[%rd20], %r49;
$L__BB5_13:
	add.s32 	%r50, %r21, 256;
	setp.ge.s32 	%p11, %r50, %r2;
	@%p11 bra 	$L__BB5_15;
	ld.global.f32 	%f11, [%rd19+512];
	sub.f32 	%f12, %f11, %f2;
	abs.f32 	%f13, %f12;
	setp.gt.f32 	%p12, %f13, %f1;
	selp.f32 	%f14, 0f3F800000, 0f00000000, %p12;
	cvt.rzi.s32.f32 	%r51, %f14;
	st.global.u32 	[%rd20+512], %r51;
$L__BB5_15:
	add.s32 	%r52, %r21, 384;
	setp.ge.s32 	%p13, %r52, %r2;
	@%p13 bra 	$L__BB5_17;
	ld.global.f32 	%f15, [%rd19+1024];
	sub.f32 	%f16, %f15, %f2;
	abs.f32 	%f17, %f16;
	setp.gt.f32 	%p14, %f17, %f1;
	selp.f32 	%f18, 0f3F800000, 0f00000000, %p14;
	cvt.rzi.s32.f32 	%r53, %f18;
	st.global.u32 	[%rd20+1024], %r53;
$L__BB5_17:
	add.s32 	%r54, %r21, 512;
	setp.ge.s32 	%p15, %r54, %r2;
	@%p15 bra 	$L__BB5_19;
	ld.global.f32 	%f19, [%rd19+1536];
	sub.f32 	%f20, %f19, %f2;
	abs.f32 	%f21, %f20;
	setp.gt.f32 	%p16, %f21, %f1;
	selp.f32 	%f22, 0f3F800000, 0f00000000, %p16;
	cvt.rzi.s32.f32 	%r55, %f22;
	st.global.u32 	[%rd20+1536], %r55;
$L__BB5_19:
	add.s32 	%r56, %r21, 640;
	setp.ge.s32 	%p17, %r56, %r2;
	@%p17 bra 	$L__BB5_21;
	ld.global.f32 	%f23, [%rd19+2048];
	sub.f32 	%f24, %f23, %f2;
	abs.f32 	%f25, %f24;
	setp.gt.f32 	%p18, %f25, %f1;
	selp.f32 	%f26, 0f3F800000, 0f00000000, %p18;
	cvt.rzi.s32.f32 	%r57, %f26;
	st.global.u32 	[%rd20+2048], %r57;
$L__BB5_21:
	add.s32 	%r58, %r21, 768;
	setp.ge.s32 	%p19, %r58, %r2;
	@%p19 bra 	$L__BB5_23;
	ld.global.f32 	%f27, [%rd19+2560];
	sub.f32 	%f28, %f27, %f2;
	abs.f32 	%f29, %f28;
	setp.gt.f32 	%p20, %f29, %f1;
	selp.f32 	%f30, 0f3F800000, 0f00000000, %p20;
	cvt.rzi.s32.f32 	%r59, %f30;
	st.global.u32 	[%rd20+2560], %r59;
$L__BB5_23:
	add.s32 	%r60, %r21, 896;
	setp.ge.s32 	%p21, %r60, %r2;
	@%p21 bra 	$L__BB5_25;
	ld.global.f32 	%f31, [%rd19+3072];
	sub.f32 	%f32, %f31, %f2;
	abs.f32 	%f33, %f32;
	setp.gt.f32 	%p22, %f33, %f1;
	selp.f32 	%f34, 0f3F800000, 0f00000000, %p22;
	cvt.rzi.s32.f32 	%r61, %f34;
	st.global.u32 	[%rd20+3072], %r61;
$L__BB5_25:
	add.s32 	%r100, %r100, 8;
	setp.eq.s32 	%p23, %r100, %r104;
	@%p23 bra 	$L__BB5_26;
	bra.uni 	$L__BB5_9;
$L__BB5_26:
	setp.eq.s32 	%p24, %r10, 0;
	@%p24 bra 	$L__BB5_59;
	and.b32  	%r30, %r42, 3;
	setp.lt.u32 	%p25, %r10, 4;
	@%p25 bra 	$L__BB5_37;
	shl.b32 	%r62, %r104, 7;
	add.s32 	%r31, %r62, %r4;
	setp.ge.s32 	%p26, %r31, %r2;
	@%p26 bra 	$L__BB5_30;
	mul.wide.s32 	%rd38, %r31, 4;
	add.s64 	%rd39, %rd13, %rd38;
	ld.global.f32 	%f35, [%rd39];
	sub.f32 	%f36, %f35, %f2;
	abs.f32 	%f37, %f36;
	setp.gt.f32 	%p27, %f37, %f1;
	selp.f32 	%f38, 0f3F800000, 0f00000000, %p27;
	cvt.rzi.s32.f32 	%r63, %f38;
	add.s64 	%rd40, %rd14, %rd38;
	st.global.u32 	[%rd40], %r63;
$L__BB5_30:
	add.s32 	%r32, %r31, 128;
	setp.ge.s32 	%p28, %r32, %r2;
	@%p28 bra 	$L__BB5_32;
	mul.wide.s32 	%rd41, %r32, 4;
	add.s64 	%rd42, %rd13, %rd41;
	ld.global.f32 	%f39, [%rd42];
	sub.f32 	%f40, %f39, %f2;
	abs.f32 	%f41, %f40;
	setp.gt.f32 	%p29, %f41, %f1;
	selp.f32 	%f42, 0f3F800000, 0f00000000, %p29;
	cvt.rzi.s32.f32 	%r64, %f42;
	add.s64 	%rd43, %rd14, %rd41;
	st.global.u32 	[%rd43], %r64;
$L__BB5_32:
	add.s32 	%r33, %r31, 256;
	setp.ge.s32 	%p30, %r33, %r2;
	@%p30 bra 	$L__BB5_34;
	mul.wide.s32 	%rd44, %r33, 4;
	add.s64 	%rd45, %rd13, %rd44;
	ld.global.f32 	%f43, [%rd45];
	sub.f32 	%f44, %f43, %f2;
	abs.f32 	%f45, %f44;
	setp.gt.f32 	%p31, %f45, %f1;
	selp.f32 	%f46, 0f3F800000, 0f00000000, %p31;
	cvt.rzi.s32.f32 	%r65, %f46;
	add.s64 	%rd46, %rd14, %rd44;
	st.global.u32 	[%rd46], %r65;
$L__BB5_34:
	add.s32 	%r34, %r31, 384;
	setp.ge.s32 	%p32, %r34, %r2;
	@%p32 bra 	$L__BB5_36;
	mul.wide.s32 	%rd47, %r34, 4;
	add.s64 	%rd48, %rd13, %rd47;
	ld.global.f32 	%f47, [%rd48];
	sub.f32 	%f48, %f47, %f2;
	abs.f32 	%f49, %f48;
	setp.gt.f32 	%p33, %f49, %f1;
	selp.f32 	%f50, 0f3F800000, 0f00000000, %p33;
	cvt.rzi.s32.f32 	%r66, %f50;
	add.s64 	%rd49, %rd14, %rd47;
	st.global.u32 	[%rd49], %r66;
$L__BB5_36:
	add.s32 	%r104, %r104, 4;
$L__BB5_37:
	setp.eq.s32 	%p34, %r30, 0;
	@%p34 bra 	$L__BB5_59;
	setp.eq.s32 	%p35, %r30, 1;
	@%p35 bra 	$L__BB5_44;
	shl.b32 	%r67, %r104, 7;
	add.s32 	%r37, %r67, %r4;
	setp.ge.s32 	%p36, %r37, %r2;
	@%p36 bra 	$L__BB5_41;
	mul.wide.s32 	%rd50, %r37, 4;
	add.s64 	%rd51, %rd13, %rd50;
	ld.global.f32 	%f51, [%rd51];
	sub.f32 	%f52, %f51, %f2;
	abs.f32 	%f53, %f52;
	setp.gt.f32 	%p37, %f53, %f1;
	selp.f32 	%f54, 0f3F800000, 0f00000000, %p37;
	cvt.rzi.s32.f32 	%r68, %f54;
	add.s64 	%rd52, %rd14, %rd50;
	st.global.u32 	[%rd52], %r68;
$L__BB5_41:
	add.s32 	%r38, %r37, 128;
	setp.ge.s32 	%p38, %r38, %r2;
	@%p38 bra 	$L__BB5_43;
	mul.wide.s32 	%rd53, %r38, 4;
	add.s64 	%rd54, %rd13, %rd53;
	ld.global.f32 	%f55, [%rd54];
	sub.f32 	%f56, %f55, %f2;
	abs.f32 	%f57, %f56;
	setp.gt.f32 	%p39, %f57, %f1;
	selp.f32 	%f58, 0f3F800000, 0f00000000, %p39;
	cvt.rzi.s32.f32 	%r69, %f58;
	add.s64 	%rd55, %rd14, %rd53;
	st.global.u32 	[%rd55], %r69;
$L__BB5_43:
	add.s32 	%r104, %r104, 2;
$L__BB5_44:
	and.b32  	%r70, %r42, 1;
	setp.eq.b32 	%p40, %r70, 1;
	not.pred 	%p41, %p40;
	@%p41 bra 	$L__BB5_59;
	shl.b32 	%r71, %r104, 7;
	add.s32 	%r41, %r71, %r4;
	setp.ge.s32 	%p42, %r41, %r2;
	@%p42 bra 	$L__BB5_59;
	mul.wide.s32 	%rd56, %r41, 4;
	add.s64 	%rd57, %rd13, %rd56;
	ld.global.f32 	%f59, [%rd57];
	sub.f32 	%f60, %f59, %f2;
	abs.f32 	%f61, %f60;
	setp.gt.f32 	%p43, %f61, %f1;
	selp.f32 	%f62, 0f3F800000, 0f00000000, %p43;
	cvt.rzi.s32.f32 	%r72, %f62;
	add.s64 	%rd58, %rd14, %rd56;
	st.global.u32 	[%rd58], %r72;
	bra.uni 	$L__BB5_59;
$L__BB5_47:
	setp.lt.s32 	%p44, %r42, 1;
	@%p44 bra 	$L__BB5_59;
	and.b32  	%r12, %r42, 7;
	setp.lt.u32 	%p45, %r42, 8;
	mov.b32 	%r102, 0;
	@%p45 bra 	$L__BB5_51;
	and.b32  	%r102, %r42, 2147483640;
	neg.s32 	%r99, %r102;
	mul.wide.u32 	%rd59, %r4, 4;
	add.s64 	%rd77, %rd33, %rd59;
	add.s32 	%r98, %r4, 128;
$L__BB5_50:
	.pragma "nounroll";
	mul.wide.s32 	%rd60, %r98, 4;
	add.s64 	%rd61, %rd33, %rd60;
	add.s64 	%rd62, %rd3, %rd77;
	ld.global.f32 	%f63, [%rd62];
	sub.f32 	%f64, %f63, %f2;
	abs.f32 	%f65, %f64;
	setp.gt.f32 	%p46, %f65, %f1;
	selp.f32 	%f66, 0f3F800000, 0f00000000, %p46;
	cvt.rzi.s32.f32 	%r74, %f66;
	add.s64 	%rd63, %rd1, %rd77;
	st.global.u32 	[%rd63], %r74;
	add.s64 	%rd64, %rd3, %rd61;
	ld.global.f32 	%f67, [%rd64];
	sub.f32 	%f68, %f67, %f2;
	abs.f32 	%f69, %f68;
	setp.gt.f32 	%p47, %f69, %f1;
	selp.f32 	%f70, 0f3F800000, 0f00000000, %p47;
	cvt.rzi.s32.f32 	%r75, %f70;
	add.s64 	%rd65, %rd1, %rd61;
	st.global.u32 	[%rd65], %r75;
	ld.global.f32 	%f71, [%rd64+512];
	sub.f32 	%f72, %f71, %f2;
	abs.f32 	%f73, %f72;
	setp.gt.f32 	%p48, %f73, %f1;
	selp.f32 	%f74, 0f3F800000, 0f00000000, %p48;
	cvt.rzi.s32.f32 	%r76, %f74;
	st.global.u32 	[%rd65+512], %r76;
	ld.global.f32 	%f75, [%rd64+1024];
	sub.f32 	%f76, %f75, %f2;
	abs.f32 	%f77, %f76;
	setp.gt.f32 	%p49, %f77, %f1;
	selp.f32 	%f78, 0f3F800000, 0f00000000, %p49;
	cvt.rzi.s32.f32 	%r77, %f78;
	st.global.u32 	[%rd65+1024], %r77;
	ld.global.f32 	%f79, [%rd64+1536];
	sub.f32 	%f80, %f79, %f2;
	abs.f32 	%f81, %f80;
	setp.gt.f32 	%p50, %f81, %f1;
	selp.f32 	%f82, 0f3F800000, 0f00000000, %p50;
	cvt.rzi.s32.f32 	%r78, %f82;
	st.global.u32 	[%rd65+1536], %r78;
	ld.global.f32 	%f83, [%rd64+2048];
	sub.f32 	%f84, %f83, %f2;
	abs.f32 	%f85, %f84;
	setp.gt.f32 	%p51, %f85, %f1;
	selp.f32 	%f86, 0f3F800000, 0f00000000, %p51;
	cvt.rzi.s32.f32 	%r79, %f86;
	st.global.u32 	[%rd65+2048], %r79;
	ld.global.f32 	%f87, [%rd64+2560];
	sub.f32 	%f88, %f87, %f2;
	abs.f32 	%f89, %f88;
	setp.gt.f32 	%p52, %f89, %f1;
	selp.f32 	%f90, 0f3F800000, 0f00000000, %p52;
	cvt.rzi.s32.f32 	%r80, %f90;
	st.global.u32 	[%rd65+2560], %r80;
	ld.global.f32 	%f91, [%rd64+3072];
	sub.f32 	%f92, %f91, %f2;
	abs.f32 	%f93, %f92;
	setp.gt.f32 	%p53, %f93, %f1;
	selp.f32 	%f94, 0f3F800000, 0f00000000, %p53;
	cvt.rzi.s32.f32 	%r81, %f94;
	st.global.u32 	[%rd65+3072], %r81;
	add.s32 	%r99, %r99, 8;
	add.s64 	%rd77, %rd77, 4096;
	add.s32 	%r98, %r98, 1024;
	setp.eq.s32 	%p54, %r99, 0;
	@%p54 bra 	$L__BB5_51;
	bra.uni 	$L__BB5_50;
$L__BB5_51:
	setp.eq.s32 	%p55, %r12, 0;
	@%p55 bra 	$L__BB5_59;
	and.b32  	%r24, %r42, 3;
	setp.lt.u32 	%p56, %r12, 4;
	@%p56 bra 	$L__BB5_54;
	shl.b32 	%r82, %r102, 7;
	add.s32 	%r83, %r82, %r4;
	mul.wide.s32 	%rd66, %r83, 4;
	add.s64 	%rd67, %rd13, %rd66;
	ld.global.f32 	%f95, [%rd67];
	sub.f32 	%f96, %f95, %f2;
	abs.f32 	%f97, %f96;
	setp.gt.f32 	%p57, %f97, %f1;
	selp.f32 	%f98, 0f3F800000, 0f00000000, %p57;
	cvt.rzi.s32.f32 	%r84, %f98;
	add.s64 	%rd68, %rd14, %rd66;
	st.global.u32 	[%rd68], %r84;
	ld.global.f32 	%f99, [%rd67+512];
	sub.f32 	%f100, %f99, %f2;
	abs.f32 	%f101, %f100;
	setp.gt.f32 	%p58, %f101, %f1;
	selp.f32 	%f102, 0f3F800000, 0f00000000, %p58;
	cvt.rzi.s32.f32 	%r85, %f102;
	st.global.u32 	[%rd68+512], %r85;
	ld.global.f32 	%f103, [%rd67+1024];
	sub.f32 	%f104, %f103, %f2;
	abs.f32 	%f105, %f104;
	setp.gt.f32 	%p59, %f105, %f1;
	selp.f32 	%f106, 0f3F800000, 0f00000000, %p59;
	cvt.rzi.s32.f32 	%r86, %f106;
	st.global.u32 	[%rd68+1024], %r86;
	ld.global.f32 	%f107, [%rd67+1536];
	sub.f32 	%f108, %f107, %f2;
	abs.f32 	%f109, %f108;
	setp.gt.f32 	%p60, %f109, %f1;
	selp.f32 	%f110, 0f3F800000, 0f00000000, %p60;
	cvt.rzi.s32.f32 	%r87, %f110;
	st.global.u32 	[%rd68+1536], %r87;
	add.s32 	%r102, %r102, 4;
$L__BB5_54:
	setp.eq.s32 	%p61, %r24, 0;
	@%p61 bra 	$L__BB5_59;
	setp.eq.s32 	%p62, %r24, 1;
	@%p62 bra 	$L__BB5_57;
	shl.b32 	%r88, %r102, 7;
	add.s32 	%r89, %r88, %r4;
	mul.wide.s32 	%rd69, %r89, 4;
	add.s64 	%rd70, %rd13, %rd69;
	ld.global.f32 	%f111, [%rd70];
	sub.f32 	%f112, %f111, %f2;
	abs.f32 	%f113, %f112;
	setp.gt.f32 	%p63, %f113, %f1;
	selp.f32 	%f114, 0f3F800000, 0f00000000, %p63;
	cvt.rzi.s32.f32 	%r90, %f114;
	add.s64 	%rd71, %rd14, %rd69;
	st.global.u32 	[%rd71], %r90;
	ld.global.f32 	%f115, [%rd70+512];
	sub.f32 	%f116, %f115, %f2;
	abs.f32 	%f117, %f116;
	setp.gt.f32 	%p64, %f117, %f1;
	selp.f32 	%f118, 0f3F800000, 0f00000000, %p64;
	cvt.rzi.s32.f32 	%r91, %f118;
	st.global.u32 	[%rd71+512], %r91;
	add.s32 	%r102, %r102, 2;
$L__BB5_57:
	and.b32  	%r92, %r42, 1;
	setp.eq.b32 	%p65, %r92, 1;
	not.pred 	%p66, %p65;
	@%p66 bra 	$L__BB5_59;
	shl.b32 	%r93, %r102, 7;
	add.s32 	%r94, %r93, %r4;
	mul.wide.s32 	%rd72, %r94, 4;
	add.s64 	%rd73, %rd13, %rd72;
	ld.global.f32 	%f119, [%rd73];
	sub.f32 	%f120, %f119, %f2;
	abs.f32 	%f121, %f120;
	setp.gt.f32 	%p67, %f121, %f1;
	selp.f32 	%f122, 0f3F800000, 0f00000000, %p67;
	cvt.rzi.s32.f32 	%r95, %f122;
	add.s64 	%rd74, %rd14, %rd72;
	st.global.u32 	[%rd74], %r95;
$L__BB5_59:
	ret;

}


// ===== COMPILED SASS (sm_100) =====

	.target	sm_100

	.elftype	@"ET_EXEC"


//--------------------- .note.nv.tkinfo           --------------------------
	.section	.note.nv.tkinfo,"",@"SHT_NOTE"
	.sectionflags	@"SHF_NOTE_NV_TKINFO"
	.tkinfo
        /*0018*/ 	.word	0x00000002
        /*0030*/ 	.string	""
        /*0030*/ 	.string	"ptxas"
        /*0030*/ 	.string	"Cuda compilation tools, release 13.0, V13.0.88"
        /*0030*/ 	.string	"Build cuda_13.0.r13.0/compiler.36424714_0"
        /*0030*/ 	.string	"-arch sm_100 -m 64 "



//--------------------- .note.nv.cuinfo           --------------------------
	.section	.note.nv.cuinfo,"",@"SHT_NOTE"
	.sectionflags	@"SHF_NOTE_NV_CUINFO"
        /*0018*/ 	.short	0x0002
        /*001a*/ 	.short	0x0064
        /*001c*/ 	.short	0x0082
	.zero		2


//--------------------- .nv.info                  --------------------------
	.section	.nv.info,"",@"SHT_CUDA_INFO"
	.align	4


	//----- nvinfo : EIATTR_REGCOUNT
	.align		4
        /*0000*/ 	.byte	0x04, 0x2f
        /*0002*/ 	.short	(.L_44 - .L_43)
	.align		4
.L_43:
        /*0004*/ 	.word	index@(_ZN3cub18CUB_300001_SM_10006detail11EmptyKernelIvEEvv)
        /*0008*/ 	.word	0x00000004


	//----- nvinfo : EIATTR_FRAME_SIZE
	.align		4
.L_44:
        /*000c*/ 	.byte	0x04, 0x11
        /*000e*/ 	.short	(.L_46 - .L_45)
	.align		4
.L_45:
        /*0010*/ 	.word	index@(_ZN3cub18CUB_300001_SM_10006detail11EmptyKernelIvEEvv)
        /*0014*/ 	.word	0x00000000


	//----- nvinfo : EIATTR_REGCOUNT
	.align		4
.L_46:
        /*0018*/ 	.byte	0x04, 0x2f
        /*001a*/ 	.short	(.L_48 - .L_47)
	.align		4
.L_47:
        /*001c*/ 	.word	index@(_ZN3cub18CUB_300001_SM_10006detail8for_each13static_kernelINS2_12policy_hub_t12policy_500_tEmN6thrust24THRUST_300001_SM_1000_NS8cuda_cub20__uninitialized_fill7functorINS7_10device_ptrIfEEfEEEEvT0_T1_)
        /*0020*/ 	.word	0x00000008


	//----- nvinfo : EIATTR_FRAME_SIZE
	.align		4
.L_48:
        /*0024*/ 	.byte	0x04, 0x11
        /*0026*/ 	.short	(.L_50 - .L_49)
	.align		4
.L_49:
        /*0028*/ 	.word	index@(_ZN3cub18CUB_300001_SM_10006detail8for_each13static_kernelINS2_12policy_hub_t12policy_500_tEmN6thrust24THRUST_300001_SM_1000_NS8cuda_cub20__uninitialized_fill7functorINS7_10device_ptrIfEEfEEEEvT0_T1_)
        /*002c*/ 	.word	0x00000000


	//----- nvinfo : EIATTR_REGCOUNT
	.align		4
.L_50:
        /*0030*/ 	.byte	0x04, 0x2f
        /*0032*/ 	.short	(.L_52 - .L_51)
	.align		4
.L_51:
        /*0034*/ 	.word	index@(_ZN3cub18CUB_300001_SM_10006detail8for_each13static_kernelINS2_12policy_hub_t12policy_500_tEmN6thrust24THRUST_300001_SM_1000_NS8cuda_cub20__uninitialized_fill7functorINS7_10device_ptrIiEEiEEEEvT0_T1_)
        /*0038*/ 	.word	0x00000008


	//----- nvinfo : EIATTR_FRAME_SIZE
	.align		4
.L_52:
        /*003c*/ 	.byte	0x04, 0x11
        /*003e*/ 	.short	(.L_54 - .L_53)
	.align		4
.L_53:
        /*0040*/ 	.word	index@(_ZN3cub18CUB_300001_SM_10006detail8for_each13static_kernelINS2_12policy_hub_t12policy_500_tEmN6thrust24THRUST_300001_SM_1000_NS8cuda_cub20__uninitialized_fill7functorINS7_10device_ptrIiEEiEEEEvT0_T1_)
        /*0044*/ 	.word	0x00000000


	//----- nvinfo : EIATTR_REGCOUNT
	.align		4
.L_54:
        /*0048*/ 	.byte	0x04, 0x2f
        /*004a*/ 	.short	(.L_56 - .L_55)
	.align		4
.L_55:
        /*004c*/ 	.word	index@(_ZN3cub18CUB_300001_SM_10006detail8for_each13static_kernelINS2_12policy_hub_t12policy_500_tElN6thrust24THRUST_300001_SM_1000_NS8cuda_cub20__uninitialized_copy7functorINS7_6detail15normal_iteratorINS7_10device_ptrIfEEEENS7_7pointerIfNS8_3tagENS7_11use_defaultESI_EEEEEEvT0_T1_)
        /*0050*/ 	.word	0x0000000c


	//----- nvinfo : EIATTR_FRAME_SIZE
	.align		4
.L_56:
        /*0054*/ 	.byte	0x04, 0x11
        /*0056*/ 	.short	(.L_58 - .L_57)
	.align		4
.L_57:
        /*0058*/ 	.word	index@(_ZN3cub18CUB_300001_SM_10006detail8for_each13static_kernelINS2_12policy_hub_t12policy_500_tElN6thrust24THRUST_300001_SM_1000_NS8cuda_cub20__uninitialized_copy7functorINS7_6detail15normal_iteratorINS7_10device_ptrIfEEEENS7_7pointerIfNS8_3tagENS7_11use_defaultESI_EEEEEEvT0_T1_)
        /*005c*/ 	.word	0x00000000


	//----- nvinfo : EIATTR_REGCOUNT
	.align		4
.L_58:
        /*0060*/ 	.byte	0x04, 0x2f
        /*0062*/ 	.short	(.L_60 - .L_59)
	.align		4
.L_59:
        /*0064*/ 	.word	index@(_ZN3cub18CUB_300001_SM_10006detail9transform16transform_kernelINS2_10policy_hubILb1EN4cuda3std3__45tupleIJN6thrust24THRUST_300001_SM_1000_NS6detail15normal_iteratorINSA_10device_ptrIfEEEENSC_INSD_IiEEEEEEEE10policy1000Ei16smoother_functorSH_JPfPiEEEvT0_iT1_T2_DpNS2_10kernel_argIT3_EE)
        /*0068*/ 	.word	0x0000001c


	//----- nvinfo : EIATTR_FRAME_SIZE
	.align		4
.L_60:
        /*006c*/ 	.byte	0x04, 0x11
        /*006e*/ 	.short	(.L_62 - .L_61)
	.align		4
.L_61:
        /*0070*/ 	.word	index@(_ZN3cub18CUB_300001_SM_10006detail9transform16transform_kernelINS2_10policy_hubILb1EN4cuda3std3__45tupleIJN6thrust24THRUST_300001_SM_1000_NS6detail15normal_iteratorINSA_10device_ptrIfEEEENSC_INSD_IiEEEEEEEE10policy1000Ei16smoother_functorSH_JPfPiEEEvT0_iT1_T2_DpNS2_10kernel_argIT3_EE)
        /*0074*/ 	.word	0x00000000


	//----- nvinfo : EIATTR_REGCOUNT
	.align		4
.L_62:
        /*0078*/ 	.byte	0x04, 0x2f
        /*007a*/ 	.short	(.L_64 - .L_63)
	.align		4
.L_63:
        /*007c*/ 	.word	index@(_ZN3cub18CUB_300001_SM_10006detail9transform16transform_kernelINS2_10policy_hubILb1EN4cuda3std3__45tupleIJN6thrust24THRUST_300001_SM_1000_NS6detail15normal_iteratorINSA_10device_ptrIfEEEENSC_INSD_IiEEEEEEEE10policy1000El16smoother_functorSH_JPfPiEEEvT0_iT1_T2_DpNS2_10kernel_argIT3_EE)
        /*0080*/ 	.word	0x0000001c


	//----- nvinfo : EIATTR_FRAME_SIZE
	.align		4
.L_64:
        /*0084*/ 	.byte	0x04, 0x11
        /*0086*/ 	.short	(.L_66 - .L_65)
	.align		4
.L_65:
        /*0088*/ 	.word	index@(_ZN3cub18CUB_300001_SM_10006detail9transform16transform_kernelINS2_10policy_hubILb1EN4cuda3std3__45tupleIJN6thrust24THRUST_300001_SM_1000_NS6detail15normal_iteratorINSA_10device_ptrIfEEEENSC_INSD_IiEEEEEEEE10policy1000El16smoother_functorSH_JPfPiEEEvT0_iT1_T2_DpNS2_10kernel_argIT3_EE)
        /*008c*/ 	.word	0x00000000


	//----- nvinfo : EIATTR_MIN_STACK_SIZE
	.align		4
.L_66:
        /*0090*/ 	.byte	0x04, 0x12
        /*0092*/ 	.short	(.L_68 - .L_67)
	.align		4
.L_67:
        /*0094*/ 	.word	index@(_ZN3cub18CUB_300001_SM_10006detail9transform16transform_kernelINS2_10policy_hubILb1EN4cuda3std3__45tupleIJN6thrust24THRUST_300001_SM_1000_NS6detail15normal_iteratorINSA_10device_ptrIfEEEENSC_INSD_IiEEEEEEEE10policy1000El16smoother_functorSH_JPfPiEEEvT0_iT1_T2_DpNS2_10kernel_argIT3_EE)
        /*0098*/ 	.word	0x00000000


	//----- nvinfo : EIATTR_MIN_STACK_SIZE
	.align		4
.L_68:
        /*009c*/ 	.byte	0x04, 0x12
        /*009e*/ 	.short	(.L_70 - .L_69)
	.align		4
.L_69:
        /*00a0*/ 	.word	index@(_ZN3cub18CUB_300001_SM_10006detail9transform16transform_kernelINS2_10policy_hubILb1EN4cuda3std3__45tupleIJN6thrust24THRUST_300001_SM_1000_NS6detail15normal_iteratorINSA_10device_ptrIfEEEENSC_INSD_IiEEEEEEEE10policy1000Ei16smoother_functorSH_JPfPiEEEvT0_iT1_T2_DpNS2_10kernel_argIT3_EE)
        /*00a4*/ 	.word	0x00000000


	//----- nvinfo : EIATTR_MIN_STACK_SIZE
	.align		4
.L_70:
        /*00a8*/ 	.byte	0x04, 0x12
        /*00aa*/ 	.short	(.L_72 - .L_71)
	.align		4
.L_71:
        /*00ac*/ 	.word	index@(_ZN3cub18CUB_300001_SM_10006detail8for_each13static_kernelINS2_12policy_hub_t12policy_500_tElN6thrust24THRUST_300001_SM_1000_NS8cuda_cub20__uninitialized_copy7functorINS7_6detail15normal_iteratorINS7_10device_ptrIfEEEENS7_7pointerIfNS8_3tagENS7_11use_defaultESI_EEEEEEvT0_T1_)
        /*00b0*/ 	.word	0x00000000


	//----- nvinfo : EIATTR_MIN_STACK_SIZE
	.align		4
.L_72:
        /*00b4*/ 	.byte	0x04, 0x12
        /*00b6*/ 	.short	(.L_74 - .L_73)
	.align		4
.L_73:
        /*00b8*/ 	.word	index@(_ZN3cub18CUB_300001_SM_10006detail8for_each13static_kernelINS2_12policy_hub_t12policy_500_tEmN6thrust24THRUST_300001_SM_1000_NS8cuda_cub20__uninitialized_fill7functorINS7_10device_ptrIiEEiEEEEvT0_T1_)
        /*00bc*/ 	.word	0x00000000


	//----- nvinfo : EIATTR_MIN_STACK_SIZE
	.align		4
.L_74:
        /*00c0*/ 	.byte	0x04, 0x12
        /*00c2*/ 	.short	(.L_76 - .L_75)
	.align		4
.L_75:
        /*00c4*/ 	.word	index@(_ZN3cub18CUB_300001_SM_10006detail8for_each13static_kernelINS2_12policy_hub_t12policy_500_tEmN6thrust24THRUST_300001_SM_1000_NS8cuda_cub20__uninitialized_fill7functorINS7_10device_ptrIfEEfEEEEvT0_T1_)
        /*00c8*/ 	.word	0x00000000


	//----- nvinfo : EIATTR_MIN_STACK_SIZE
	.align		4
.L_76:
        /*00cc*/ 	.byte	0x04, 0x12
        /*00ce*/ 	.short	(.L_78 - .L_77)
	.align		4
.L_77:
        /*00d0*/ 	.word	index@(_ZN3cub18CUB_300001_SM_10006detail11EmptyKernelIvEEvv)
        /*00d4*/ 	.word	0x00000000
.L_78:


//--------------------- .nv.compat                --------------------------
	.section	.nv.compat,"",@"SHT_CUDA_COMPAT_INFO"
	.align	4
        /*0000*/ 	.byte	0x02, 0x09, 0x00, 0x00, 0x02, 0x02, 0x01, 0x00, 0x02, 0x05, 0x05, 0x00, 0x03, 0x07, 0x01, 0x01
        /*0010*/ 	.byte	0x02, 0x03, 0x00, 0x00, 0x02, 0x06, 0x01, 0x00, 0x04, 0x0b, 0x08, 0x00, 0x09, 0x00, 0x00, 0x00
        /*0020*/ 	.byte	0x00, 0x00, 0x00, 0x00


//--------------------- .nv.info._ZN3cub18CUB_300001_SM_10006detail9transform16transform_kernelINS2_10policy_hubILb1EN4cuda3std3__45tupleIJN6thrust24THRUST_300001_SM_1000_NS6detail15normal_iteratorINSA_10device_ptrIfEEEENSC_INSD_IiEEEEEEEE10policy1000El16smoother_functorSH_JPfPiEEEvT0_iT1_T2_DpNS2_10kernel_argIT3_EE --------------------------
	.section	.nv.info._ZN3cub18CUB_300001_SM_10006detail9transform16transform_kernelINS2_10policy_hubILb1EN4cuda3std3__45tupleIJN6thrust24THRUST_300001_SM_1000_NS6detail15normal_iteratorINSA_10device_ptrIfEEEENSC_INSD_IiEEEEEEEE10policy1000El16smoother_functorSH_JPfPiEEEvT0_iT1_T2_DpNS2_10kernel_argIT3_EE,"",@"SHT_CUDA_INFO"
	.sectionflags	@""
	.align	4


	//----- nvinfo : EIATTR_CUDA_API_VERSION
	.align		4
        /*0000*/ 	.byte	0x04, 0x37
        /*0002*/ 	.short	(.L_80 - .L_79)
.L_79:
        /*0004*/ 	.word	0x00000082


	//----- nvinfo : EIATTR_KPARAM_INFO
	.align		4
.L_80:
        /*0008*/ 	.byte	0x04, 0x17
        /*000a*/ 	.short	(.L_82 - .L_81)
.L_81:
        /*000c*/ 	.word	0x00000000
        /*0010*/ 	.short	0x0005
        /*0012*/ 	.short	0x0030
        /*0014*/ 	.byte	0x00, 0xf0, 0x41, 0x00


	//----- nvinfo : EIATTR_KPARAM_INFO
	.align		4
.L_82:
        /*0018*/ 	.byte	0x04, 0x17
        /*001a*/ 	.short	(.L_84 - .L_83)
.L_83:
        /*001c*/ 	.word	0x00000000
        /*0020*/ 	.short	0x0004
        /*0022*/ 	.short	0x0020
        /*0024*/ 	.byte	0x00, 0xf0, 0x41, 0x00


	//----- nvinfo : EIATTR_KPARAM_INFO
	.align		4
.L_84:
        /*0028*/ 	.byte	0x04, 0x17
        /*002a*/ 	.short	(.L_86 - .L_85)
.L_85:
        /*002c*/ 	.word	0x00000000
        /*0030*/ 	.short	0x0003
        /*0032*/ 	.short	0x0018
        /*0034*/ 	.byte	0x00, 0xf0, 0x21, 0x00


	//----- nvinfo : EIATTR_KPARAM_INFO
	.align		4
.L_86:
        /*0038*/ 	.byte	0x04, 0x17
        /*003a*/ 	.short	(.L_88 - .L_87)
.L_87:
        /*003c*/ 	.word	0x00000000
        /*0040*/ 	.short	0x0002
        /*0042*/ 	.short	0x000c
        /*0044*/ 	.byte	0x00, 0xf0, 0x21, 0x00


	//----- nvinfo : EIATTR_KPARAM_INFO
	.align		4
.L_88:
        /*0048*/ 	.byte	0x04, 0x17
        /*004a*/ 	.short	(.L_90 - .L_89)
.L_89:
        /*004c*/ 	.word	0x00000000
        /*0050*/ 	.short	0x0001
        /*0052*/ 	.short	0x0008
        /*0054*/ 	.byte	0x00, 0xf0, 0x11, 0x00


	//----- nvinfo : EIATTR_KPARAM_INFO
	.align		4
.L_90:
        /*0058*/ 	.byte	0x04, 0x17
        /*005a*/ 	.short	(.L_92 - .L_91)
.L_91:
        /*005c*/ 	.word	0x00000000
        /*0060*/ 	.short	0x0000
        /*0062*/ 	.short	0x0000
        /*0064*/ 	.byte	0x00, 0xf0, 0x21, 0x00


	//----- nvinfo : EIATTR_SPARSE_MMA_MASK
	.align		4
.L_92:
        /*0068*/ 	.byte	0x03, 0x50
        /*006a*/ 	.short	0x0000


	//----- nvinfo : EIATTR_MAXREG_COUNT
	.align		4
        /*006c*/ 	.byte	0x03, 0x1b
        /*006e*/ 	.short	0x00ff


	//----- nvinfo : EIATTR_MERCURY_ISA_VERSION
	.align		4
        /*0070*/ 	.byte	0x03, 0x5f
        /*0072*/ 	.short	0x0101


	//----- nvinfo : EIATTR_VRC_CTA_INIT_COUNT
	.align		4
        /*0074*/ 	.byte	0x02, 0x4a
	.zero		1
	.zero		1


	//----- nvinfo : EIATTR_EXIT_INSTR_OFFSETS
	.align		4
        /*0078*/ 	.byte	0x04, 0x1c
        /*007a*/ 	.short	(.L_94 - .L_93)


	//   ....[0]....
.L_93:
        /*007c*/ 	.word	0x000003a0


	//   ....[1]....
        /*0080*/ 	.word	0x00000e10


	//   ....[2]....
        /*0084*/ 	.word	0x00001140


	//   ....[3]....
        /*0088*/ 	.word	0x00001300


	//   ....[4]....
        /*008c*/ 	.word	0x00001330


	//   ....[5]....
        /*0090*/ 	.word	0x000013d0


	//   ....[6]....
        /*0094*/ 	.word	0x000013f0


	//   ....[7]....
        /*0098*/ 	.word	0x00001830


	//   ....[8]....
        /*009c*/ 	.word	0x00001a20


	//   ....[9]....
        /*00a0*/ 	.word	0x00001b70


	//   ....[10]....
        /*00a4*/ 	.word	0x00001c20


	//----- nvinfo : EIATTR_MAX_THREADS
	.align		4
.L_94:
        /*00a8*/ 	.byte	0x04, 0x05
        /*00aa*/ 	.short	(.L_96 - .L_95)
.L_95:
        /*00ac*/ 	.word	0x00000080
        /*00b0*/ 	.word	0x00000001
        /*00b4*/ 	.word	0x00000001


	//----- nvinfo : EIATTR_CRS_STACK_SIZE
	.align		4
.L_96:
        /*00b8*/ 	.byte	0x04, 0x1e
        /*00ba*/ 	.short	(.L_98 - .L_97)
.L_97:
        /*00bc*/ 	.word	0x00000000


	//----- nvinfo : EIATTR_CBANK_PARAM_SIZE
	.align		4
.L_98:
        /*00c0*/ 	.byte	0x03, 0x19
        /*00c2*/ 	.short	0x0040


	//----- nvinfo : EIATTR_PARAM_CBANK
	.align		4
        /*00c4*/ 	.byte	0x04, 0x0a
        /*00c6*/ 	.short	(.L_100 - .L_99)
	.align		4
.L_99:
        /*00c8*/ 	.word	index@(.nv.constant0._ZN3cub18CUB_300001_SM_10006detail9transform16transform_kernelINS2_10policy_hubILb1EN4cuda3std3__45tupleIJN6thrust24THRUST_300001_SM_1000_NS6detail15normal_iteratorINSA_10device_ptrIfEEEENSC_INSD_IiEEEEEEEE10policy1000El16smoother_functorSH_JPfPiEEEvT0_iT1_T2_DpNS2_10kernel_argIT3_EE)
        /*00cc*/ 	.short	0x0380
        /*00ce*/ 	.short	0x0040


	//----- nvinfo : EIATTR_SW_WAR
	.align		4
.L_100:
        /*00d0*/ 	.byte	0x04, 0x36
        /*00d2*/ 	.short	(.L_102 - .L_101)
.L_101:
        /*00d4*/ 	.word	0x00000008
.L_102:


//--------------------- .nv.info._ZN3cub18CUB_300001_SM_10006detail9transform16transform_kernelINS2_10policy_hubILb1EN4cuda3std3__45tupleIJN6thrust24THRUST_300001_SM_1000_NS6detail15normal_iteratorINSA_10device_ptrIfEEEENSC_INSD_IiEEEEEEEE10policy1000Ei16smoother_functorSH_JPfPiEEEvT0_iT1_T2_DpNS2_10kernel_argIT3_EE --------------------------
	.section	.nv.info._ZN3cub18CUB_300001_SM_10006detail9transform16transform_kernelINS2_10policy_hubILb1EN4cuda3std3__45tupleIJN6thrust24THRUST_300001_SM_1000_NS6detail15normal_iteratorINSA_10device_ptrIfEEEENSC_INSD_IiEEEEEEEE10policy1000Ei16smoother_functorSH_JPfPiEEEvT0_iT1_T2_DpNS2_10kernel_argIT3_EE,"",@"SHT_CUDA_INFO"
	.sectionflags	@""
	.align	4


	//----- nvinfo : EIATTR_CUDA_API_VERSION
	.align		4
        /*0000*/ 	.byte	0x04, 0x37
        /*0002*/ 	.short	(.L_104 - .L_103)
.L_103:
        /*0004*/ 	.word	0x00000082


	//----- nvinfo : EIATTR_KPARAM_INFO
	.align		4
.L_104:
        /*0008*/ 	.byte	0x04, 0x17
        /*000a*/ 	.short	(.L_106 - .L_105)
.L_105:
        /*000c*/ 	.word	0x00000000
        /*0010*/ 	.short	0x0005
        /*0012*/ 	.short	0x0028
        /*0014*/ 	.byte	0x00, 0xf0, 0x41, 0x00


	//----- nvinfo : EIATTR_KPARAM_INFO
	.align		4
.L_106:
        /*0018*/ 	.byte	0x04, 0x17
        /*001a*/ 	.short	(.L_108 - .L_107)
.L_107:
        /*001c*/ 	.word	0x00000000
        /*0020*/ 	.short	0x0004
        /*0022*/ 	.short	0x0018
        /*0024*/ 	.byte	0x00, 0xf0, 0x41, 0x00


	//----- nvinfo : EIATTR_KPARAM_INFO
	.align		4
.L_108:
        /*0028*/ 	.byte	0x04, 0x17
        /*002a*/ 	.short	(.L_110 - .L_109)
.L_109:
        /*002c*/ 	.word	0x00000000
        /*0030*/ 	.short	0x0003
        /*0032*/ 	.short	0x0010
        /*0034*/ 	.byte	0x00, 0xf0, 0x21, 0x00


	//----- nvinfo : EIATTR_KPARAM_INFO
	.align		4
.L_110:
        /*0038*/ 	.byte	0x04, 0x17
        /*003a*/ 	.short	(.L_112 - .L_111)
.L_111:
        /*003c*/ 	.word	0x00000000
        /*0040*/ 	.short	0x0002
        /*0042*/ 	.short	0x0008
        /*0044*/ 	.byte	0x00, 0xf0, 0x21, 0x00


	//----- nvinfo : EIATTR_KPARAM_INFO
	.align		4
.L_112:
        /*0048*/ 	.byte	0x04, 0x17
        /*004a*/ 	.short	(.L_114 - .L_113)
.L_113:
        /*004c*/ 	.word	0x00000000
        /*0050*/ 	.short	0x0001
        /*0052*/ 	.short	0x0004
        /*0054*/ 	.byte	0x00, 0xf0, 0x11, 0x00


	//----- nvinfo : EIATTR_KPARAM_INFO
	.align		4
.L_114:
        /*0058*/ 	.byte	0x04, 0x17
        /*005a*/ 	.short	(.L_116 - .L_115)
.L_115:
        /*005c*/ 	.word	0x00000000
        /*0060*/ 	.short	0x0000
        /*0062*/ 	.short	0x0000
        /*0064*/ 	.byte	0x00, 0xf0, 0x11, 0x00


	//----- nvinfo : EIATTR_SPARSE_MMA_MASK
	.align		4
.L_116:
        /*0068*/ 	.byte	0x03, 0x50
        /*006a*/ 	.short	0x0000


	//----- nvinfo : EIATTR_MAXREG_COUNT
	.align		4
        /*006c*/ 	.byte	0x03, 0x1b
        /*006e*/ 	.short	0x00ff


	//----- nvinfo : EIATTR_MERCURY_ISA_VERSION
	.align		4
        /*0070*/ 	.byte	0x03, 0x5f
        /*0072*/ 	.short	0x0101


	//----- nvinfo : EIATTR_VRC_CTA_INIT_COUNT
	.align		4
        /*0074*/ 	.byte	0x02, 0x4a
	.zero		1
	.zero		1


	//----- nvinfo : EIATTR_EXIT_INSTR_OFFSETS
	.align		4
        /*0078*/ 	.byte	0x04, 0x1c
        /*007a*/ 	.short	(.L_118 - .L_117)


	//   ....[0]....
.L_117:
        /*007c*/ 	.word	0x000002d0


	//   ....[1]....
        /*0080*/ 	.word	0x00000710


	//   ....[2]....
        /*0084*/ 	.word	0x00000900


	//   ....[3]....
        /*0088*/ 	.word	0x00000a40


	//   ....[4]....
        /*008c*/ 	.word	0x00000ae0


	//   ....[5]....
        /*0090*/ 	.word	0x00000b00


	//   ....[6]....
        /*0094*/ 	.word	0x00001020


	//   ....[7]....
        /*0098*/ 	.word	0x00001310


	//   ....[8]....
        /*009c*/ 	.word	0x000014b0


	//   ....[9]....
        /*00a0*/ 	.word	0x000014e0


	//   ....[10]....
        /*00a4*/ 	.word	0x00001570


	//----- nvinfo : EIATTR_MAX_THREADS
	.align		4
.L_118:
        /*00a8*/ 	.byte	0x04, 0x05
        /*00aa*/ 	.short	(.L_120 - .L_119)
.L_119:
        /*00ac*/ 	.word	0x00000080
        /*00b0*/ 	.word	0x00000001
        /*00b4*/ 	.word	0x00000001


	//----- nvinfo : EIATTR_CRS_STACK_SIZE
	.align		4
.L_120:
        /*00b8*/ 	.byte	0x04, 0x1e
        /*00ba*/ 	.short	(.L_122 - .L_121)
.L_121:
        /*00bc*/ 	.word	0x00000000


	//----- nvinfo : EIATTR_CBANK_PARAM_SIZE
	.align		4
.L_122:
        /*00c0*/ 	.byte	0x03, 0x19
        /*00c2*/ 	.short	0x0038


	//----- nvinfo : EIATTR_PARAM_CBANK
	.align		4
        /*00c4*/ 	.byte	0x04, 0x0a
        /*00c6*/ 	.short	(.L_124 - .L_123)
	.align		4
.L_123:
        /*00c8*/ 	.word	index@(.nv.constant0._ZN3cub18CUB_300001_SM_10006detail9transform16transform_kernelINS2_10policy_hubILb1EN4cuda3std3__45tupleIJN6thrust24THRUST_300001_SM_1000_NS6detail15normal_iteratorINSA_10device_ptrIfEEEENSC_INSD_IiEEEEEEEE10policy1000Ei16smoother_functorSH_JPfPiEEEvT0_iT1_T2_DpNS2_10kernel_argIT3_EE)
        /*00cc*/ 	.short	0x0380
        /*00ce*/ 	.short	0x0038


	//----- nvinfo : EIATTR_SW_WAR
	.align		4
.L_124:
        /*00d0*/ 	.byte	0x04, 0x36
        /*00d2*/ 	.short	(.L_126 - .L_125)
.L_125:
        /*00d4*/ 	.word	0x00000008
.L_126:


//--------------------- .nv.info._ZN3cub18CUB_300001_SM_10006detail8for_each13static_kernelINS2_12policy_hub_t12policy_500_tElN6thrust24THRUST_300001_SM_1000_NS8cuda_cub20__uninitialized_copy7functorINS7_6detail15normal_iteratorINS7_10device_ptrIfEEEENS7_7pointerIfNS8_3tagENS7_11use_defaultESI_EEEEEEvT0_T1_ --------------------------
	.section	.nv.info._ZN3cub18CUB_300001_SM_10006detail8for_each13static_kernelINS2_12policy_hub_t12policy_500_tElN6thrust24THRUST_300001_SM_1000_NS8cuda_cub20__uninitialized_copy7functorINS7_6detail15normal_iteratorINS7_10device_ptrIfEEEENS7_7pointerIfNS8_3tagENS7_11use_defaultESI_EEEEEEvT0_T1_,"",@"SHT_CUDA_INFO"
	.sectionflags	@""
	.align	4


	//----- nvinfo : EIATTR_CUDA_API_VERSION
	.align		4
        /*0000*/ 	.byte	0x04, 0x37
        /*0002*/ 	.short	(.L_128 - .L_127)
.L_127:
        /*0004*/ 	.word	0x00000082


	//----- nvinfo : EIATTR_KPARAM_INFO
	.align		4
.L_128:
        /*0008*/ 	.byte	0x04, 0x17
        /*000a*/ 	.short	(.L_130 - .L_129)
.L_129:
        /*000c*/ 	.word	0x00000000
        /*0010*/ 	.short	0x0001
        /*0012*/ 	.short	0x0008
        /*0014*/ 	.byte	0x00, 0xf0, 0x41, 0x00


	//----- nvinfo : EIATTR_KPARAM_INFO
	.align		4
.L_130:
        /*0018*/ 	.byte	0x04, 0x17
        /*001a*/ 	.short	(.L_132 - .L_131)
.L_131:
        /*001c*/ 	.word	0x00000000
        /*0020*/ 	.short	0x0000
        /*0022*/ 	.short	0x0000
        /*0024*/ 	.byte	0x00, 0xf0, 0x21, 0x00


	//----- nvinfo : EIATTR_SPARSE_MMA_MASK
	.align		4
.L_132:
        /*0028*/ 	.byte	0x03, 0x50
        /*002a*/ 	.short	0x0000


	//----- nvinfo : EIATTR_MAXREG_COUNT
	.align		4
        /*002c*/ 	.byte	0x03, 0x1b
        /*002e*/ 	.short	0x00ff


	//----- nvinfo : EIATTR_MERCURY_ISA_VERSION
	.align		4
        /*0030*/ 	.byte	0x03, 0x5f
        /*0032*/ 	.short	0x0101


	//----- nvinfo : EIATTR_VRC_CTA_INIT_COUNT
	.align		4
        /*0034*/ 	.byte	0x02, 0x4a
	.zero		1
	.zero		1


	//----- nvinfo : EIATTR_EXIT_INSTR_OFFSETS
	.align		4
        /*0038*/ 	.byte	0x04, 0x1c
        /*003a*/ 	.short	(.L_134 - .L_133)


	//   ....[0]....
.L_133:
        /*003c*/ 	.word	0x00000190


	//   ....[1]....
        /*0040*/ 	.word	0x00000320


	//   ....[2]....
        /*0044*/ 	.word	0x000003f0


	//----- nvinfo : EIATTR_MAX_THREADS
	.align		4
.L_134:
        /*0048*/ 	.byte	0x04, 0x05
        /*004a*/ 	.short	(.L_136 - .L_135)
.L_135:
        /*004c*/ 	.word	0x00000100
        /*0050*/ 	.word	0x00000001
        /*0054*/ 	.word	0x00000001


	//----- nvinfo : EIATTR_CRS_STACK_SIZE
	.align		4
.L_136:
        /*0058*/ 	.byte	0x04, 0x1e
        /*005a*/ 	.short	(.L_138 - .L_137)
.L_137:
        /*005c*/ 	.word	0x00000000


	//----- nvinfo : EIATTR_CBANK_PARAM_SIZE
	.align		4
.L_138:
        /*0060*/ 	.byte	0x03, 0x19
        /*0062*/ 	.short	0x0018


	//----- nvinfo : EIATTR_PARAM_CBANK
	.align		4
        /*0064*/ 	.byte	0x04, 0x0a
        /*0066*/ 	.short	(.L_140 - .L_139)
	.align		4
.L_139:
        /*0068*/ 	.word	index@(.nv.constant0._ZN3cub18CUB_300001_SM_10006detail8for_each13static_kernelINS2_12policy_hub_t12policy_500_tElN6thrust24THRUST_300001_SM_1000_NS8cuda_cub20__uninitialized_copy7functorINS7_6detail15normal_iteratorINS7_10device_ptrIfEEEENS7_7pointerIfNS8_3tagENS7_11use_defaultESI_EEEEEEvT0_T1_)
        /*006c*/ 	.short	0x0380
        /*006e*/ 	.short	0x0018


	//----- nvinfo : EIATTR_SW_WAR
	.align		4
.L_140:
        /*0070*/ 	.byte	0x04, 0x36
        /*0072*/ 	.short	(.L_142 - .L_141)
.L_141:
        /*0074*/ 	.word	0x00000008
.L_142:


//--------------------- .nv.info._ZN3cub18CUB_300001_SM_10006detail8for_each13static_kernelINS2_12policy_hub_t12policy_500_tEmN6thrust24THRUST_300001_SM_1000_NS8cuda_cub20__uninitialized_fill7functorINS7_10device_ptrIiEEiEEEEvT0_T1_ --------------------------
	.section	.nv.info._ZN3cub18CUB_300001_SM_10006detail8for_each13static_kernelINS2_12policy_hub_t12policy_500_tEmN6thrust24THRUST_300001_SM_1000_NS8cuda_cub20__uninitialized_fill7functorINS7_10device_ptrIiEEiEEEEvT0_T1_,"",@"SHT_CUDA_INFO"
	.sectionflags	@""
	.align	4


	//----- nvinfo : EIATTR_CUDA_API_VERSION
	.align		4
        /*0000*/ 	.byte	0x04, 0x37
        /*0002*/ 	.short	(.L_144 - .L_143)
.L_143:
        /*0004*/ 	.word	0x00000082


	//----- nvinfo : EIATTR_KPARAM_INFO
	.align		4
.L_144:
        /*0008*/ 	.byte	0x04, 0x17
        /*000a*/ 	.short	(.L_146 - .L_145)
.L_145:
        /*000c*/ 	.word	0x00000000
        /*0010*/ 	.short	0x0001
        /*0012*/ 	.short	0x0008
        /*0014*/ 	.byte	0x00, 0xf0, 0x41, 0x00


	//----- nvinfo : EIATTR_KPARAM_INFO
	.align		4
.L_146:
        /*0018*/ 	.byte	0x04, 0x17
        /*001a*/ 	.short	(.L_148 - .L_147)
.L_147:
        /*001c*/ 	.word	0x00000000
        /*0020*/ 	.short	0x0000
        /*0022*/ 	.short	0x0000
        /*0024*/ 	.byte	0x00, 0xf0, 0x21, 0x00


	//----- nvinfo : EIATTR_SPARSE_MMA_MASK
	.align		4
.L_148:
        /*0028*/ 	.byte	0x03, 0x50
        /*002a*/ 	.short	0x0000


	//----- nvinfo : EIATTR_MAXREG_COUNT
	.align		4
        /*002c*/ 	.byte	0x03, 0x1b
        /*002e*/ 	.short	0x00ff


	//----- nvinfo : EIATTR_MERCURY_ISA_VERSION
	.align		4
        /*0030*/ 	.byte	0x03, 0x5f
        /*0032*/ 	.short	0x0101


	//----- nvinfo : EIATTR_VRC_CTA_INIT_COUNT
	.align		4
        /*0034*/ 	.byte	0x02, 0x4a
	.zero		1
	.zero		1


	//----- nvinfo : EIATTR_EXIT_INSTR_OFFSETS
	.align		4
        /*0038*/ 	.byte	0x04, 0x1c
        /*003a*/ 	.short	(.L_150 - .L_149)


	//   ....[0]....
.L_149:
        /*003c*/ 	.word	0x00000130


	//   ....[1]....
        /*0040*/ 	.word	0x00000230


	//   ....[2]....
        /*0044*/ 	.word	0x00000260


	//----- nvinfo : EIATTR_MAX_THREADS
	.align		4
.L_150:
        /*0048*/ 	.byte	0x04, 0x05
        /*004a*/ 	.short	(.L_152 - .L_151)
.L_151:
        /*004c*/ 	.word	0x00000100
        /*0050*/ 	.word	0x00000001
        /*0054*/ 	.word	0x00000001


	//----- nvinfo : EIATTR_CBANK_PARAM_SIZE
	.align		4
.L_152:
        /*0058*/ 	.byte	0x03, 0x19
        /*005a*/ 	.short	0x0018


	//----- nvinfo : EIATTR_PARAM_CBANK
	.align		4
        /*005c*/ 	.byte	0x04, 0x0a
        /*005e*/ 	.short	(.L_154 - .L_153)
	.align		4
.L_153:
        /*0060*/ 	.word	index@(.nv.constant0._ZN3cub18CUB_300001_SM_10006detail8for_each13static_kernelINS2_12policy_hub_t12policy_500_tEmN6thrust24THRUST_300001_SM_1000_NS8cuda_cub20__uninitialized_fill7functorINS7_10device_ptrIiEEiEEEEvT0_T1_)
        /*0064*/ 	.short	0x0380
        /*0066*/ 	.short	0x0018


	//----- nvinfo : EIATTR_SW_WAR
	.align		4
.L_154:
        /*0068*/ 	.byte	0x04, 0x36
        /*006a*/ 	.short	(.L_156 - .L_155)
.L_155:
        /*006c*/ 	.word	0x00000008
.L_156:


//--------------------- .nv.info._ZN3cub18CUB_300001_SM_10006detail8for_each13static_kernelINS2_12policy_hub_t12policy_500_tEmN6thrust24THRUST_300001_SM_1000_NS8cuda_cub20__uninitialized_fill7functorINS7_10device_ptrIfEEfEEEEvT0_T1_ --------------------------
	.section	.nv.info._ZN3cub18CUB_300001_SM_10006detail8for_each13static_kernelINS2_12policy_hub_t12policy_500_tEmN6thrust24THRUST_300001_SM_1000_NS8cuda_cub20__uninitialized_fill7functorINS7_10device_ptrIfEEfEEEEvT0_T1_,"",@"SHT_CUDA_INFO"
	.sectionflags	@""
	.align	4


	//----- nvinfo : EIATTR_CUDA_API_VERSION
	.align		4
        /*0000*/ 	.byte	0x04, 0x37
        /*0002*/ 	.short	(.L_158 - .L_157)
.L_157:
        /*0004*/ 	.word	0x00000082


	//----- nvinfo : EIATTR_KPARAM_INFO
	.align		4
.L_158:
        /*0008*/ 	.byte	0x04, 0x17
        /*000a*/ 	.short	(.L_160 - .L_159)
.L_159:
        /*000c*/ 	.word	0x00000000
        /*0010*/ 	.short	0x0001
        /*0012*/ 	.short	0x0008
        /*0014*/ 	.byte	0x00, 0xf0, 0x41, 0x00


	//----- nvinfo : EIATTR_KPARAM_INFO
	.align		4
.L_160:
        /*0018*/ 	.byte	0x04, 0x17
        /*001a*/ 	.short	(.L_162 - .L_161)
.L_161:
        /*001c*/ 	.word	0x00000000
        /*0020*/ 	.short	0x0000
        /*0022*/ 	.short	0x0000
        /*0024*/ 	.byte	0x00, 0xf0, 0x21, 0x00


	//----- nvinfo : EIATTR_SPARSE_MMA_MASK
	.align		4
.L_162:
        /*0028*/ 	.byte	0x03, 0x50
        /*002a*/ 	.short	0x0000


	//----- nvinfo : EIATTR_MAXREG_COUNT
	.align		4
        /*002c*/ 	.byte	0x03, 0x1b
        /*002e*/ 	.short	0x00ff


	//----- nvinfo : EIATTR_MERCURY_ISA_VERSION
	.align		4
        /*0030*/ 	.byte	0x03, 0x5f
        /*0032*/ 	.short	0x0101


	//----- nvinfo : EIATTR_VRC_CTA_INIT_COUNT
	.align		4
        /*0034*/ 	.byte	0x02, 0x4a
	.zero		1
	.zero		1


	//----- nvinfo : EIATTR_EXIT_INSTR_OFFSETS
	.align		4
        /*0038*/ 	.byte	0x04, 0x1c
        /*003a*/ 	.short	(.L_164 - .L_163)


	//   ....[0]....
.L_163:
        /*003c*/ 	.word	0x00000130


	//   ....[1]....
        /*0040*/ 	.word	0x00000230


	//   ....[2]....
        /*0044*/ 	.word	0x00000260


	//----- nvinfo : EIATTR_MAX_THREADS
	.align		4
.L_164:
        /*0048*/ 	.byte	0x04, 0x05
        /*004a*/ 	.short	(.L_166 - .L_165)
.L_165:
        /*004c*/ 	.word	0x00000100
        /*0050*/ 	.word	0x00000001
        /*0054*/ 	.word	0x00000001


	//----- nvinfo : EIATTR_CBANK_PARAM_SIZE
	.align		4
.L_166:
        /*0058*/ 	.byte	0x03, 0x19
        /*005a*/ 	.short	0x0018


	//----- nvinfo : EIATTR_PARAM_CBANK
	.align		4
        /*005c*/ 	.byte	0x04, 0x0a
        /*005e*/ 	.short	(.L_168 - .L_167)
	.align		4
.L_167:
        /*0060*/ 	.word	index@(.nv.constant0._ZN3cub18CUB_300001_SM_10006detail8for_each13static_kernelINS2_12policy_hub_t12policy_500_tEmN6thrust24THRUST_300001_SM_1000_NS8cuda_cub20__uninitialized_fill7functorINS7_10device_ptrIfEEfEEEEvT0_T1_)
        /*0064*/ 	.short	0x0380
        /*0066*/ 	.short	0x0018


	//----- nvinfo : EIATTR_SW_WAR
	.align		4
.L_168:
        /*0068*/ 	.byte	0x04, 0x36
        /*006a*/ 	.short	(.L_170 - .L_169)
.L_169:
        /*006c*/ 	.word	0x00000008
.L_170:


//--------------------- .nv.info._ZN3cub18CUB_300001_SM_10006detail11EmptyKernelIvEEvv --------------------------
	.section	.nv.info._ZN3cub18CUB_300001_SM_10006detail11EmptyKernelIvEEvv,"",@"SHT_CUDA_INFO"
	.sectionflags	@""
	.align	4


	//----- nvinfo : EIATTR_CUDA_API_VERSION
	.align		4
        /*0000*/ 	.byte	0x04, 0x37
        /*0002*/ 	.short	(.L_172 - .L_171)
.L_171:
        /*0004*/ 	.word	0x00000082


	//----- nvinfo : EIATTR_SPARSE_MMA_MASK
	.align		4
.L_172:
        /*0008*/ 	.byte	0x03, 0x50
        /*000a*/ 	.short	0x0000


	//----- nvinfo : EIATTR_MAXREG_COUNT
	.align		4
        /*000c*/ 	.byte	0x03, 0x1b
        /*000e*/ 	.short	0x00ff


	//----- nvinfo : EIATTR_MERCURY_ISA_VERSION
	.align		4
        /*0010*/ 	.byte	0x03, 0x5f
        /*0012*/ 	.short	0x0101


	//----- nvinfo : EIATTR_VRC_CTA_INIT_COUNT
	.align		4
        /*0014*/ 	.byte	0x02, 0x4a
	.zero		1
	.zero		1


	//----- nvinfo : EIATTR_EXIT_INSTR_OFFSETS
	.align		4
        /*0018*/ 	.byte	0x04, 0x1c
        /*001a*/ 	.short	(.L_174 - .L_173)


	//   ....[0]....
.L_173:
        /*001c*/ 	.word	0x00000010


	//----- nvinfo : EIATTR_SW_WAR
	.align		4
.L_174:
        /*0020*/ 	.byte	0x04, 0x36
        /*0022*/ 	.short	(.L_176 - .L_175)
.L_175:
        /*0024*/ 	.word	0x00000008
.L_176:


//--------------------- .nv.callgraph             --------------------------
	.section	.nv.callgraph,"",@"SHT_CUDA_CALLGRAPH"
	.align	4
	.sectionentsize	8
	.align		4
        /*0000*/ 	.word	0x00000000
	.align		4
        /*0004*/ 	.word	0xffffffff
	.align		4
        /*0008*/ 	.word	0x00000000
	.align		4
        /*000c*/ 	.word	0xfffffffe
	.align		4
        /*0010*/ 	.word	0x00000000
	.align		4
        /*0014*/ 	.word	0xfffffffd
	.align		4
        /*0018*/ 	.word	0x00000000
	.align		4
        /*001c*/ 	.word	0xfffffffc


//--------------------- .nv.constant4             --------------------------
	.section	.nv.constant4,"a",@progbits
	.align	8
	.align		8
.nv.constant4:
        /*0000*/ 	.dword	_ZN34_INTERNAL_9cc0e716_4_k_cu_2cf8e89a4cuda3std3__45__cpo5beginE
	.align		8
        /*0008*/ 	.dword	_ZN34_INTERNAL_9cc0e716_4_k_cu_2cf8e89a4cuda3std3__45__cpo3endE
	.align		8
        /*0010*/ 	.dword	_ZN34_INTERNAL_9cc0e716_4_k_cu_2cf8e89a4cuda3std3__45__cpo6cbeginE
	.align		8
        /*0018*/ 	.dword	_ZN34_INTERNAL_9cc0e716_4_k_cu_2cf8e89a4cuda3std3__45__cpo4cendE
	.align		8
        /*0020*/ 	.dword	_ZN34_INTERNAL_9cc0e716_4_k_cu_2cf8e89a4cuda3std3__45__cpo6rbeginE
	.align		8
        /*0028*/ 	.dword	_ZN34_INTERNAL_9cc0e716_4_k_cu_2cf8e89a4cuda3std3__45__cpo4rendE
	.align		8
        /*0030*/ 	.dword	_ZN34_INTERNAL_9cc0e716_4_k_cu_2cf8e89a4cuda3std3__45__cpo7crbeginE
	.align		8
        /*0038*/ 	.dword	_ZN34_INTERNAL_9cc0e716_4_k_cu_2cf8e89a4cuda3std3__45__cpo5crendE
	.align		8
        /*0040*/ 	.dword	_ZN34_INTERNAL_9cc0e716_4_k_cu_2cf8e89a4cuda3std3__436_GLOBAL__N__9cc0e716_4_k_cu_2cf8e89a6ignoreE
	.align		8
        /*0048*/ 	.dword	_ZN34_INTERNAL_9cc0e716_4_k_cu_2cf8e89a4cuda3std3__419piecewise_constructE
	.align		8
        /*0050*/ 	.dword	_ZN34_INTERNAL_9cc0e716_4_k_cu_2cf8e89a4cuda3std3__48in_placeE
	.align		8
        /*0058*/ 	.dword	_ZN34_INTERNAL_9cc0e716_4_k_cu_2cf8e89a4cuda3std3__420unreachable_sentinelE
	.align		8
        /*0060*/ 	.dword	_ZN34_INTERNAL_9cc0e716_4_k_cu_2cf8e89a4cuda3std3__47nulloptE
	.align		8
        /*0068*/ 	.dword	_ZN34_INTERNAL_9cc0e716_4_k_cu_2cf8e89a4cuda3std3__48unexpectE
	.align		8
        /*0070*/ 	.dword	_ZN34_INTERNAL_9cc0e716_4_k_cu_2cf8e89a4cuda3std6ranges3__45__cpo4swapE
	.align		8
        /*0078*/ 	.dword	_ZN34_INTERNAL_9cc0e716_4_k_cu_2cf8e89a4cuda3std6ranges3__45__cpo9iter_moveE
	.align		8
        /*0080*/ 	.dword	_ZN34_INTERNAL_9cc0e716_4_k_cu_2cf8e89a4cuda3std6ranges3__45__cpo5beginE
	.align		8
        /*0088*/ 	.dword	_ZN34_INTERNAL_9cc0e716_4_k_cu_2cf8e89a4cuda3std6ranges3__45__cpo3endE
	.align		8
        /*0090*/ 	.dword	_ZN34_INTERNAL_9cc0e716_4_k_cu_2cf8e89a4cuda3std6ranges3__45__cpo6cbeginE
	.align		8
        /*0098*/ 	.dword	_ZN34_INTERNAL_9cc0e716_4_k_cu_2cf8e89a4cuda3std6ranges3__45__cpo4cendE
	.align		8
        /*00a0*/ 	.dword	_ZN34_INTERNAL_9cc0e716_4_k_cu_2cf8e89a4cuda3std6ranges3__45__cpo7advanceE
	.align		8
        /*00a8*/ 	.dword	_ZN34_INTERNAL_9cc0e716_4_k_cu_2cf8e89a4cuda3std6ranges3__45__cpo9iter_swapE
	.align		8
        /*00b0*/ 	.dword	_ZN34_INTERNAL_9cc0e716_4_k_cu_2cf8e89a4cuda3std6ranges3__45__cpo4nextE
	.align		8
        /*00b8*/ 	.dword	_ZN34_INTERNAL_9cc0e716_4_k_cu_2cf8e89a4cuda3std6ranges3__45__cpo4prevE
	.align		8
        /*00c0*/ 	.dword	_ZN34_INTERNAL_9cc0e716_4_k_cu_2cf8e89a4cuda3std6ranges3__45__cpo4dataE
	.align		8
        /*00c8*/ 	.dword	_ZN34_INTERNAL_9cc0e716_4_k_cu_2cf8e89a4cuda3std6ranges3__45__cpo5cdataE
	.align		8
        /*00d0*/ 	.dword	_ZN34_INTERNAL_9cc0e716_4_k_cu_2cf8e89a4cuda3std6ranges3__45__cpo4sizeE
	.align		8
        /*00d8*/ 	.dword	_ZN34_INTERNAL_9cc0e716_4_k_cu_2cf8e89a4cuda3std6ranges3__45__cpo5ssizeE
	.align		8
        /*00e0*/ 	.dword	_ZN34_INTERNAL_9cc0e716_4_k_cu_2cf8e89a4cuda3std6ranges3__45__cpo8distanceE
	.align		8
        /*00e8*/ 	.dword	_ZN34_INTERNAL_9cc0e716_4_k_cu_2cf8e89a6thrust24THRUST_300001_SM_1000_NS8cuda_cub3parE
	.align		8
        /*00f0*/ 	.dword	_ZN34_INTERNAL_9cc0e716_4_k_cu_2cf8e89a6thrust24THRUST_300001_SM_1000_NS8cuda_cub10par_nosyncE
	.align		8
        /*00f8*/ 	.dword	_ZN34_INTERNAL_9cc0e716_4_k_cu_2cf8e89a6thrust24THRUST_300001_SM_1000_NS6system6detail10sequential3seqE
	.align		8
        /*0100*/ 	.dword	_ZN34_INTERNAL_9cc0e716_4_k_cu_2cf8e89a6thrust24THRUST_300001_SM_1000_NS12placeholders2_1E
	.align		8
        /*0108*/ 	.dword	_ZN34_INTERNAL_9cc0e716_4_k_cu_2cf8e89a6thrust24THRUST_300001_SM_1000_NS12placeholders2_2E
	.align		8
        /*0110*/ 	.dword	_ZN34_INTERNAL_9cc0e716_4_k_cu_2cf8e89a6thrust24THRUST_300001_SM_1000_NS12placeholders2_3E
	.align		8
        /*0118*/ 	.dword	_ZN34_INTERNAL_9cc0e716_4_k_cu_2cf8e89a6thrust24THRUST_300001_SM_1000_NS12placeholders2_4E
	.align		8
        /*0120*/ 	.dword	_ZN34_INTERNAL_9cc0e716_4_k_cu_2cf8e89a6thrust24THRUST_300001_SM_1000_NS12placeholders2_5E
	.align		8
        /*0128*/ 	.dword	_ZN34_INTERNAL_9cc0e716_4_k_cu_2cf8e89a6thrust24THRUST_300001_SM_1000_NS12placeholders2_6E
	.align		8
        /*0130*/ 	.dword	_ZN34_INTERNAL_9cc0e716_4_k_cu_2cf8e89a6thrust24THRUST_300001_SM_1000_NS12placeholders2_7E
	.align		8
        /*0138*/ 	.dword	_ZN34_INTERNAL_9cc0e716_4_k_cu_2cf8e89a6thrust24THRUST_300001_SM_1000_NS12placeholders2_8E
	.align		8
        /*0140*/ 	.dword	_ZN34_INTERNAL_9cc0e716_4_k_cu_2cf8e89a6thrust24THRUST_300001_SM_1000_NS12placeholders2_9E
	.align		8
        /*0148*/ 	.dword	_ZN34_INTERNAL_9cc0e716_4_k_cu_2cf8e89a6thrust24THRUST_300001_SM_1000_NS12placeholders3_10E
	.align		8
        /*0150*/ 	.dword	_ZN34_INTERNAL_9cc0e716_4_k_cu_2cf8e89a6thrust24THRUST_300001_SM_1000_NS3seqE


//--------------------- .text._ZN3cub18CUB_300001_SM_10006detail9transform16transform_kernelINS2_10policy_hubILb1EN4cuda3std3__45tupleIJN6thrust24THRUST_300001_SM_1000_NS6detail15normal_iteratorINSA_10device_ptrIfEEEENSC_INSD_IiEEEEEEEE10policy1000El16smoother_functorSH_JPfPiEEEvT0_iT1_T2_DpNS2_10kernel_argIT3_EE --------------------------
	.section	.text._ZN3cub18CUB_300001_SM_10006detail9transform16transform_kernelINS2_10policy_hubILb1EN4cuda3std3__45tupleIJN6thrust24THRUST_300001_SM_1000_NS6detail15normal_iteratorINSA_10device_ptrIfEEEENSC_INSD_IiEEEEEEEE10policy1000El16smoother_functorSH_JPfPiEEEvT0_iT1_T2_DpNS2_10kernel_argIT3_EE,"ax",@progbits
	.align	128
        .global         _ZN3cub18CUB_300001_SM_10006detail9transform16transform_kernelINS2_10policy_hubILb1EN4cuda3std3__45tupleIJN6thrust24THRUST_300001_SM_1000_NS6detail15normal_iteratorINSA_10device_ptrIfEEEENSC_INSD_IiEEEEEEEE10policy1000El16smoother_functorSH_JPfPiEEEvT0_iT1_T2_DpNS2_10kernel_argIT3_EE
        .type           _ZN3cub18CUB_300001_SM_10006detail9transform16transform_kernelINS2_10policy_hubILb1EN4cuda3std3__45tupleIJN6thrust24THRUST_300001_SM_1000_NS6detail15normal_iteratorINSA_10device_ptrIfEEEENSC_INSD_IiEEEEEEEE10policy1000El16smoother_functorSH_JPfPiEEEvT0_iT1_T2_DpNS2_10kernel_argIT3_EE,@function
        .size           _ZN3cub18CUB_300001_SM_10006detail9transform16transform_kernelINS2_10policy_hubILb1EN4cuda3std3__45tupleIJN6thrust24THRUST_300001_SM_1000_NS6detail15normal_iteratorINSA_10device_ptrIfEEEENSC_INSD_IiEEEEEEEE10policy1000El16smoother_functorSH_JPfPiEEEvT0_iT1_T2_DpNS2_10kernel_argIT3_EE,(.L_x_43 - _ZN3cub18CUB_300001_SM_10006detail9transform16transform_kernelINS2_10policy_hubILb1EN4cuda3std3__45tupleIJN6thrust24THRUST_300001_SM_1000_NS6detail15normal_iteratorINSA_10device_ptrIfEEEENSC_INSD_IiEEEEEEEE10policy1000El16smoother_functorSH_JPfPiEEEvT0_iT1_T2_DpNS2_10kernel_argIT3_EE)
        .other          _ZN3cub18CUB_300001_SM_10006detail9transform16transform_kernelINS2_10policy_hubILb1EN4cuda3std3__45tupleIJN6thrust24THRUST_300001_SM_1000_NS6detail15normal_iteratorINSA_10device_ptrIfEEEENSC_INSD_IiEEEEEEEE10policy1000El16smoother_functorSH_JPfPiEEEvT0_iT1_T2_DpNS2_10kernel_argIT3_EE,@"STO_CUDA_ENTRY STV_DEFAULT"
_ZN3cub18CUB_300001_SM_10006detail9transform16transform_kernelINS2_10policy_hubILb1EN4cuda3std3__45tupleIJN6thrust24THRUST_300001_SM_1000_NS6detail15normal_iteratorINSA_10device_ptrIfEEEENSC_INSD_IiEEEEEEEE10policy1000El16smoother_functorSH_JPfPiEEEvT0_iT1_T2_DpNS2_10kernel_argIT3_EE:
.text._ZN3cub18CUB_300001_SM_10006detail9transform16transform_kernelINS2_10policy_hubILb1EN4cuda3std3__45tupleIJN6thrust24THRUST_300001_SM_1000_NS6detail15normal_iteratorINSA_10device_ptrIfEEEENSC_INSD_IiEEEEEEEE10policy1000El16smoother_functorSH_JPfPiEEEvT0_iT1_T2_DpNS2_10kernel_argIT3_EE:
[----:B------:R-:W-:Y:S08]  /*0000*/  LDC R1, c[0x0][0x37c] ;  /* 0x0000df00ff017b82 */ /* 0x000ff00000000800 */
[----:B------:R-:W0:Y:S01]  /*0010*/  LDC R0, c[0x0][0x388] ;  /* 0x0000e200ff007b82 */ /* 0x000e220000000800 */
[----:B------:R-:W1:Y:S01]  /*0020*/  LDCU.64 UR6, c[0x0][0x380] ;  /* 0x00007000ff0677ac */ /* 0x000e620008000a00 */
[----:B------:R-:W2:Y:S01]  /*0030*/  S2R R9, SR_TID.X ;  /* 0x0000000000097919 */ /* 0x000ea20000002100 */
[----:B------:R-:W-:Y:S05]  /*0040*/  BSSY.RECONVERGENT B0, `(.L_x_0) ;  /* 0x0000029000007945 */ /* 0x000fea0003800200 */
[----:B------:R-:W3:Y:S01]  /*0050*/  S2UR UR4, SR_CTAID.X ;  /* 0x00000000000479c3 */ /* 0x000ee20000002500 */
[----:B0-----:R-:W-:-:S05]  /*0060*/  IMAD.SHL.U32 R5, R0, 0x80, RZ ;  /* 0x0000008000057824 */ /* 0x001fca00078e00ff */
[----:B------:R-:W-:Y:S01]  /*0070*/  SHF.R.S32.HI R4, RZ, 0x1f, R5 ;  /* 0x0000001fff047819 */ /* 0x000fe20000011405 */
[----:B---3--:R-:W-:-:S04]  /*0080*/  IMAD.WIDE.U32 R2, R5, UR4, RZ ;  /* 0x0000000405027c25 */ /* 0x008fc8000f8e00ff */
[----:B------:R-:W-:Y:S01]  /*0090*/  IMAD R7, R4, UR4, RZ ;  /* 0x0000000404077c24 */ /* 0x000fe2000f8e02ff */
[----:B-1----:R-:W-:Y:S01]  /*00a0*/  IADD3 R8, P1, PT, -R2, UR6, RZ ;  /* 0x0000000602087c10 */ /* 0x002fe2000ff3e1ff */
[----:B--2---:R-:W-:Y:S02]  /*00b0*/  IMAD.SHL.U32 R13, R9, 0x80, RZ ;  /* 0x00000080090d7824 */ /* 0x004fe400078e00ff */
[----:B------:R-:W-:Y:S01]  /*00c0*/  IMAD.IADD R7, R3, 0x1, R7 ;  /* 0x0000000103077824 */ /* 0x000fe200078e0207 */
[----:B------:R-:W-:-:S04]  /*00d0*/  ISETP.LT.U32.AND P0, PT, R8, R5, PT ;  /* 0x000000050800720c */ /* 0x000fc80003f01070 */
[----:B------:R-:W-:-:S04]  /*00e0*/  IADD3.X R11, PT, PT, ~R7, UR7, RZ, P1, !PT ;  /* 0x00000007070b7c10 */ /* 0x000fc80008ffe5ff */
[----:B------:R-:W-:-:S04]  /*00f0*/  ISETP.LT.AND.EX P0, PT, R11, R4, PT, P0 ;  /* 0x000000040b00720c */ /* 0x000fc80003f01300 */
[----:B------:R-:W-:-:S05]  /*0100*/  SEL R8, R8, R5, P0 ;  /* 0x0000000508087207 */ /* 0x000fca0000000000 */
[----:B------:R-:W-:-:S05]  /*0110*/  IMAD.SHL.U32 R4, R8, 0x4, RZ ;  /* 0x0000000408047824 */ /* 0x000fca00078e00ff */
[----:B------:R-:W-:-:S13]  /*0120*/  ISETP.GE.AND P0, PT, R13, R4, PT ;  /* 0x000000040d00720c */ /* 0x000fda0003f06270 */
[----:B------:R-:W-:Y:S05]  /*0130*/  @P0 BRA `(.L_x_1) ;  /* 0x0000000000640947 */ /* 0x000fea0003800000 */
[----:B------:R-:W0:Y:S01]  /*0140*/  LDCU.64 UR4, c[0x0][0x3a0] ;  /* 0x00007400ff0477ac */ /* 0x000e220008000a00 */
[C---:B------:R-:W-:Y:S01]  /*0150*/  IMAD.SHL.U32 R6, R2.reuse, 0x4, RZ ;  /* 0x0000000402067824 */ /* 0x040fe200078e00ff */
[----:B------:R-:W-:Y:S01]  /*0160*/  SHF.L.U64.HI R12, R2, 0x2, R7 ;  /* 0x00000002020c7819 */ /* 0x000fe20000010207 */
[----:B------:R-:W-:Y:S01]  /*0170*/  BSSY.RECONVERGENT B1, `(.L_x_2) ;  /* 0x000000b000017945 */ /* 0x000fe20003800200 */
[----:B------:R-:W-:Y:S02]  /*0180*/  IMAD.MOV.U32 R15, RZ, RZ, R13 ;  /* 0x000000ffff0f7224 */ /* 0x000fe400078e000d */
[----:B0-----:R-:W-:-:S04]  /*0190*/  IADD3 R10, P0, PT, R6, UR4, RZ ;  /* 0x00000004060a7c10 */ /* 0x001fc8000ff1e0ff */
[----:B------:R-:W-:-:S03]  /*01a0*/  IADD3.X R11, PT, PT, R12, UR5, RZ, P0, !PT ;  /* 0x000000050c0b7c10 */ /* 0x000fc600087fe4ff */
[----:B------:R-:W-:-:S07]  /*01b0*/  IMAD.WIDE.U32 R10, R9, 0x80, R10 ;  /* 0x00000080090a7825 */ /* 0x000fce00078e000a */
.L_x_3:
[----:B------:R-:W-:Y:S01]  /*01c0*/  VIADD R15, R15, 0x4000 ;  /* 0x000040000f0f7836 */ /* 0x000fe20000000000 */
[----:B------:R0:W-:Y:S04]  /*01d0*/  CCTL.E.PF2 [R10] ;  /* 0x000000000a00798f */ /* 0x0001e80000800100 */
[----:B------:R-:W-:Y:S02]  /*01e0*/  ISETP.GE.AND P0, PT, R15, R4, PT ;  /* 0x000000040f00720c */ /* 0x000fe40003f06270 */
[----:B0-----:R-:W-:-:S05]  /*01f0*/  IADD3 R10, P1, PT, R10, 0x4000, RZ ;  /* 0x000040000a0a7810 */ /* 0x001fca0007f3e0ff */
[----:B------:R-:W-:-:S06]  /*0200*/  IMAD.X R11, RZ, RZ, R11, P1 ;  /* 0x000000ffff0b7224 */ /* 0x000fcc00008e060b */
[----:B------:R-:W-:Y:S05]  /*0210*/  @!P0 BRA `(.L_x_3) ;  /* 0xfffffffc00e88947 */ /* 0x000fea000383ffff */
[----:B------:R-:W-:Y:S05]  /*0220*/  BSYNC.RECONVERGENT B1 ;  /* 0x0000000000017941 */ /* 0x000fea0003800200 */
.L_x_2:
[----:B------:R-:W0:Y:S02]  /*0230*/  LDCU.64 UR4, c[0x0][0x3b0] ;  /* 0x00007600ff0477ac */ /* 0x000e240008000a00 */
[----:B0-----:R-:W-:-:S04]  /*0240*/  IADD3 R10, P0, PT, R6, UR4, RZ ;  /* 0x00000004060a7c10 */ /* 0x001fc8000ff1e0ff */
[----:B------:R-:W-:-:S03]  /*0250*/  IADD3.X R11, PT, PT, R12, UR5, RZ, P0, !PT ;  /* 0x000000050c0b7c10 */ /* 0x000fc600087fe4ff */
[----:B------:R-:W-:-:S07]  /*0260*/  IMAD.WIDE.U32 R10, R9, 0x80, R10 ;  /* 0x00000080090a7825 */ /* 0x000fce00078e000a */
.L_x_4:
[----:B------:R-:W-:Y:S01]  /*0270*/  VIADD R13, R13, 0x4000 ;  /* 0x000040000d0d7836 */ /* 0x000fe20000000000 */
[----:B------:R0:W-:Y:S04]  /*0280*/  CCTL.E.PF2 [R10] ;  /* 0x000000000a00798f */ /* 0x0001e80000800100 */
[----:B------:R-:W-:Y:S02]  /*0290*/  ISETP.GE.AND P0, PT, R13, R4, PT ;  /* 0x000000040d00720c */ /* 0x000fe40003f06270 */
[----:B0-----:R-:W-:-:S05]  /*02a0*/  IADD3 R10, P1, PT, R10, 0x4000, RZ ;  /* 0x000040000a0a7810 */ /* 0x001fca0007f3e0ff */
[----:B------:R-:W-:-:S06]  /*02b0*/  IMAD.X R11, RZ, RZ, R11, P1 ;  /* 0x000000ffff0b7224 */ /* 0x000fcc00008e060b */
[----:B------:R-:W-:Y:S05]  /*02c0*/  @!P0 BRA `(.L_x_4) ;  /* 0xfffffffc00e88947 */ /* 0x000fea000383ffff */
.L_x_1:
[----:B------:R-:W-:Y:S05]  /*02d0*/  BSYNC.RECONVERGENT B0 ;  /* 0x0000000000007941 */ /* 0x000fea0003800200 */
.L_x_0:
[----:B------:R-:W0:Y:S01]  /*02e0*/  LDCU.64 UR8, c[0x0][0x3a0] ;  /* 0x00007400ff0877ac */ /* 0x000e220008000a00 */
[----:B------:R-:W-:Y:S01]  /*02f0*/  ISETP.NE.AND P0, PT, R5, R8, PT ;  /* 0x000000080500720c */ /* 0x000fe20003f05270 */
[C---:B------:R-:W-:Y:S01]  /*0300*/  IMAD.SHL.U32 R6, R2.reuse, 0x4, RZ ;  /* 0x0000000402067824 */ /* 0x040fe200078e00ff */
[----:B------:R-:W-:Y:S01]  /*0310*/  SHF.L.U64.HI R7, R2, 0x2, R7 ;  /* 0x0000000202077819 */ /* 0x000fe20000010207 */
[----:B------:R-:W1:Y:S01]  /*0320*/  LDCU.64 UR6, c[0x0][0x398] ;  /* 0x00007300ff0677ac */ /* 0x000e620008000a00 */
[----:B------:R-:W2:Y:S02]  /*0330*/  LDCU.64 UR4, c[0x0][0x358] ;  /* 0x00006b00ff0477ac */ /* 0x000ea40008000a00 */
[C---:B0-----:R-:W-:Y:S02]  /*0340*/  IADD3 R4, P2, PT, R6.reuse, UR8, RZ ;  /* 0x0000000806047c10 */ /* 0x041fe4000ff5e0ff */
[----:B-1----:R-:W-:Y:S02]  /*0350*/  IADD3 R2, P1, PT, R6, UR6, RZ ;  /* 0x0000000606027c10 */ /* 0x002fe4000ff3e0ff */
[----:B------:R-:W-:-:S02]  /*0360*/  IADD3.X R5, PT, PT, R7, UR9, RZ, P2, !PT ;  /* 0x0000000907057c10 */ /* 0x000fc400097fe4ff */
[----:B------:R-:W-:Y:S01]  /*0370*/  IADD3.X R3, PT, PT, R7, UR7, RZ, P1, !PT ;  /* 0x0000000707037c10 */ /* 0x000fe20008ffe4ff */
[----:B--2---:R-:W-:Y:S08]  /*0380*/  @!P0 BRA `(.L_x_5) ;  /* 0x0000001000148947 */ /* 0x004ff00003800000 */
[----:B------:R-:W-:-:S13]  /*0390*/  ISETP.GE.AND P0, PT, R0, 0x1, PT ;  /* 0x000000010000780c */ /* 0x000fda0003f06270 */
[----:B------:R-:W-:Y:S05]  /*03a0*/  @!P0 EXIT ;  /* 0x000000000000894d */ /* 0x000fea0003800000 */
[C---:B------:R-:W-:Y:S01]  /*03b0*/  ISETP.GE.U32.AND P0, PT, R0.reuse, 0x8, PT ;  /* 0x000000080000780c */ /* 0x040fe20003f06070 */
[----:B------:R-:W-:Y:S01]  /*03c0*/  IMAD.MOV.U32 R6, RZ, RZ, RZ ;  /* 0x000000ffff067224 */ /* 0x000fe200078e00ff */
[----:B------:R-:W-:-:S11]  /*03d0*/  LOP3.LUT R16, R0, 0x7, RZ, 0xc0, !PT ;  /* 0x0000000700107812 */ /* 0x000fd600078ec0ff */
[----:B------:R-:W-:Y:S05]  /*03e0*/  @!P0 BRA `(.L_x_6) ;  /* 0x0000000800848947 */ /* 0x000fea0003800000 */
[----:B------:R-:W-:-:S13]  /*03f0*/  ISETP.GE.AND P0, PT, R9, R8, PT ;  /* 0x000000080900720c */ /* 0x000fda0003f06270 */
[C---:B------:R-:W-:Y:S01]  /*0400*/  @!P0 IMAD.WIDE.U32 R6, R9.reuse, 0x4, R4 ;  /* 0x0000000409068825 */ /* 0x040fe200078e0004 */
[----:B------:R-:W0:Y:S05]  /*0410*/  @!P0 LDC R11, c[0x0][0x390] ;  /* 0x0000e400ff0b8b82 */ /* 0x000e2a0000000800 */
[----:B------:R-:W0:Y:S01]  /*0420*/  @!P0 LDG.E R6, desc[UR4][R6.64] ;  /* 0x0000000406068981 */ /* 0x000e22000c1e1900 */
[----:B------:R-:W-:Y:S02]  /*0430*/  @!P0 IMAD.WIDE.U32 R14, R9, 0x4, R2 ;  /* 0x00000004090e8825 */ /* 0x000fe400078e0002 */
[----:B------:R-:W1:Y:S02]  /*0440*/  @!P0 LDC R13, c[0x0][0x38c] ;  /* 0x0000e300ff0d8b82 */ /* 0x000e640000000800 */
[----:B0-----:R-:W-:-:S05]  /*0450*/  @!P0 FADD R10, R6, -R11 ;  /* 0x8000000b060a8221 */ /* 0x001fca0000000000 */
[----:B-1----:R-:W-:Y:S02]  /*0460*/  @!P0 FSET.BF.GT.AND R12, |R10|, R13, PT ;  /* 0x0000000d0a0c820a */ /* 0x002fe40003804200 */
[----:B------:R-:W-:Y:S02]  /*0470*/  IADD3 R13, PT, PT, R9, 0x80, RZ ;  /* 0x00000080090d7810 */ /* 0x000fe40007ffe0ff */
[----:B------:R-:W0:Y:S02]  /*0480*/  @!P0 F2I.TRUNC.NTZ R17, R12 ;  /* 0x0000000c00118305 */ /* 0x000e24000020f100 */
[C---:B------:R-:W-:Y:S01]  /*0490*/  ISETP.GE.AND P1, PT, R13.reuse, R8, PT ;  /* 0x000000080d00720c */ /* 0x040fe20003f26270 */
[C---:B------:R-:W-:Y:S01]  /*04a0*/  IMAD.WIDE R10, R13.reuse, 0x4, R4 ;  /* 0x000000040d0a7825 */ /* 0x040fe200078e0204 */
[----:B0-----:R0:W-:Y:S11]  /*04b0*/  @!P0 STG.E desc[UR4][R14.64], R17 ;  /* 0x000000110e008986 */ /* 0x0011f6000c101904 */
[----:B------:R-:W1:Y:S01]  /*04c0*/  @!P1 LDC R7, c[0x0][0x390] ;  /* 0x0000e400ff079b82 */ /* 0x000e620000000800 */
[----:B------:R-:W1:Y:S01]  /*04d0*/  @!P1 LDG.E R6, desc[UR4][R10.64] ;  /* 0x000000040a069981 */ /* 0x000e62000c1e1900 */
[----:B------:R-:W-:-:S06]  /*04e0*/  IMAD.WIDE R12, R13, 0x4, R2 ;  /* 0x000000040d0c7825 */ /* 0x000fcc00078e0202 */
[----:B------:R-:W2:Y:S01]  /*04f0*/  @!P1 LDC R19, c[0x0][0x38c] ;  /* 0x0000e300ff139b82 */ /* 0x000ea20000000800 */
[----:B-1----:R-:W-:-:S05]  /*0500*/  @!P1 FADD R6, R6, -R7 ;  /* 0x8000000706069221 */ /* 0x002fca0000000000 */
[----:B--2---:R-:W-:Y:S01]  /*0510*/  @!P1 FSET.BF.GT.AND R6, |R6|, R19, PT ;  /* 0x000000130606920a */ /* 0x004fe20003804200 */
[----:B------:R-:W-:-:S03]  /*0520*/  VIADD R19, R9, 0x100 ;  /* 0x0000010009137836 */ /* 0x000fc60000000000 */
[----:B------:R-:W1:Y:S02]  /*0530*/  @!P1 F2I.TRUNC.NTZ R7, R6 ;  /* 0x0000000600079305 */ /* 0x000e64000020f100 */
[----:B------:R-:W-:Y:S01]  /*0540*/  ISETP.GE.AND P0, PT, R19, R8, PT ;  /* 0x000000081300720c */ /* 0x000fe20003f06270 */
[----:B-1----:R1:W-:-:S12]  /*0550*/  @!P1 STG.E desc[UR4][R12.64], R7 ;  /* 0x000000070c009986 */ /* 0x0023d8000c101904 */
[----:B0-----:R-:W0:Y:S01]  /*0560*/  @!P0 LDC R15, c[0x0][0x390] ;  /* 0x0000e400ff0f8b82 */ /* 0x001e220000000800 */
[----:B------:R-:W0:Y:S07]  /*0570*/  @!P0 LDG.E R14, desc[UR4][R10.64+0x200] ;  /* 0x000200040a0e8981 */ /* 0x000e2e000c1e1900 */
[----:B------:R-:W2:Y:S01]  /*0580*/  @!P0 LDC R17, c[0x0][0x38c] ;  /* 0x0000e300ff118b82 */ /* 0x000ea20000000800 */
[----:B0-----:R-:W-:-:S05]  /*0590*/  @!P0 FADD R14, R14, -R15 ;  /* 0x8000000f0e0e8221 */ /* 0x001fca0000000000 */
[----:B--2---:R-:W-:Y:S01]  /*05a0*/  @!P0 FSET.BF.GT.AND R14, |R14|, R17, PT ;  /* 0x000000110e0e820a */ /* 0x004fe20003804200 */
[----:B------:R-:W-:-:S03]  /*05b0*/  VIADD R17, R9, 0x180 ;  /* 0x0000018009117836 */ /* 0x000fc60000000000 */
[----:B------:R-:W0:Y:S02]  /*05c0*/  @!P0 F2I.TRUNC.NTZ R15, R14 ;  /* 0x0000000e000f8305 */ /* 0x000e24000020f100 */
[----:B------:R-:W-:Y:S01]  /*05d0*/  ISETP.GE.AND P1, PT, R17, R8, PT ;  /* 0x000000081100720c */ /* 0x000fe20003f26270 */
[----:B0-----:R0:W-:-:S12]  /*05e0*/  @!P0 STG.E desc[UR4][R12.64+0x200], R15 ;  /* 0x0002000f0c008986 */ /* 0x0011d8000c101904 */
[----:B-1----:R-:W1:Y:S01]  /*05f0*/  @!P1 LDC R7, c[0x0][0x390] ;  /* 0x0000e400ff079b82 */ /* 0x002e620000000800 */
[----:B------:R-:W1:Y:S07]  /*0600*/  @!P1 LDG.E R6, desc[UR4][R10.64+0x400] ;  /* 0x000400040a069981 */ /* 0x000e6e000c1e1900 */
        /* <DEDUP_REMOVED lines=38> */
[----:B--2---:R-:W-:Y:S02]  /*0870*/  @!P1 FSET.BF.GT.AND R7, |R6|, R17, PT ;  /* 0x000000110607920a */ /* 0x004fe40003804200 */
[----:B------:R-:W-:-:S04]  /*0880*/  LOP3.LUT R6, R0, 0x7ffffff8, RZ, 0xc0, !PT ;  /* 0x7ffffff800067812 */ /* 0x000fc800078ec0ff */
[----:B------:R-:W1:Y:S01]  /*0890*/  @!P1 F2I.TRUNC.NTZ R7, R7 ;  /* 0x0000000700079305 */ /* 0x000e62000020f100 */
[----:B------:R-:W-:Y:S01]  /*08a0*/  ISETP.NE.AND P0, PT, R6, 0x8, PT ;  /* 0x000000080600780c */ /* 0x000fe20003f05270 */
[----:B-1----:R0:W-:-:S12]  /*08b0*/  @!P1 STG.E desc[UR4][R12.64+0xc00], R7 ;  /* 0x000c00070c009986 */ /* 0x0021d8000c101904 */
[----:B------:R-:W-:Y:S05]  /*08c0*/  @!P0 BRA `(.L_x_6) ;  /* 0x00000004004c8947 */ /* 0x000fea0003800000 */
[----:B------:R-:W-:Y:S01]  /*08d0*/  IMAD.MOV.U32 R0, RZ, RZ, 0x8 ;  /* 0x00000008ff007424 */ /* 0x000fe200078e00ff */
[----:B------:R-:W1:Y:S01]  /*08e0*/  LDCU UR6, c[0x0][0x390] ;  /* 0x00007200ff0677ac */ /* 0x000e620008000800 */
[----:B------:R-:W2:Y:S05]  /*08f0*/  LDCU UR7, c[0x0][0x38c] ;  /* 0x00007180ff0777ac */ /* 0x000eaa0008000800 */
.L_x_9:
[----:B0-----:R-:W-:-:S05]  /*0900*/  IMAD R7, R0, 0x80, R9 ;  /* 0x0000008000077824 */ /* 0x001fca00078e0209 */
[----:B------:R-:W-:-:S13]  /*0910*/  ISETP.GE.AND P0, PT, R7, R8, PT ;  /* 0x000000080700720c */ /* 0x000fda0003f06270 */
[C---:B------:R-:W-:Y:S01]  /*0920*/  @!P0 IMAD.WIDE.U32 R10, R7.reuse, 0x4, R4 ;  /* 0x00000004070a8825 */ /* 0x040fe200078e0004 */
[----:B------:R-:W0:Y:S05]  /*0930*/  @!P0 LDC R13, c[0x0][0x390] ;  /* 0x0000e400ff0d8b82 */ /* 0x000e2a0000000800 */
[----:B------:R3:W0:Y:S01]  /*0940*/  @!P0 LDG.E R10, desc[UR4][R10.64] ;  /* 0x000000040a0a8981 */ /* 0x000622000c1e1900 */
[----:B------:R-:W-:Y:S02]  /*0950*/  VIADD R19, R7, 0x80 ;  /* 0x0000008007137836 */ /* 0x000fe40000000000 */
[----:B------:R-:W4:Y:S03]  /*0960*/  @!P0 LDC R15, c[0x0][0x38c] ;  /* 0x0000e300ff0f8b82 */ /* 0x000f260000000800 */
[----:B------:R-:W-:-:S13]  /*0970*/  ISETP.GE.AND P1, PT, R19, R8, PT ;  /* 0x000000081300720c */ /* 0x000fda0003f26270 */
[----:B---3--:R-:W3:Y:S08]  /*0980*/  @!P1 LDC R11, c[0x0][0x390] ;  /* 0x0000e400ff0b9b82 */ /* 0x008ef00000000800 */
[----:B------:R-:W5:Y:S01]  /*0990*/  @!P1 LDC R17, c[0x0][0x38c] ;  /* 0x0000e300ff119b82 */ /* 0x000f620000000800 */
[----:B0-----:R-:W-:-:S05]  /*09a0*/  @!P0 FADD R12, R10, -R13 ;  /* 0x8000000d0a0c8221 */ /* 0x001fca0000000000 */
[----:B----4-:R-:W-:Y:S01]  /*09b0*/  @!P0 FSET.BF.GT.AND R18, |R12|, R15, PT ;  /* 0x0000000f0c12820a */ /* 0x010fe20003804200 */
[----:B------:R-:W-:-:S03]  /*09c0*/  @!P0 IMAD.WIDE.U32 R14, R7, 0x4, R2 ;  /* 0x00000004070e8825 */ /* 0x000fc600078e0002 */
[----:B------:R-:W0:Y:S01]  /*09d0*/  @!P0 F2I.TRUNC.NTZ R21, R18 ;  /* 0x0000001200158305 */ /* 0x000e22000020f100 */
[----:B------:R-:W-:Y:S01]  /*09e0*/  IMAD.WIDE R12, R19, 0x4, R4 ;  /* 0x00000004130c7825 */ /* 0x000fe200078e0204 */
[----:B0-----:R0:W-:Y:S04]  /*09f0*/  @!P0 STG.E desc[UR4][R14.64], R21 ;  /* 0x000000150e008986 */ /* 0x0011e8000c101904 */
[----:B------:R-:W3:Y:S02]  /*0a00*/  @!P1 LDG.E R10, desc[UR4][R12.64] ;  /* 0x000000040c0a9981 */ /* 0x000ee4000c1e1900 */
[----:B---3--:R-:W-:Y:S01]  /*0a10*/  @!P1 FADD R10, R10, -R11 ;  /* 0x8000000b0a0a9221 */ /* 0x008fe20000000000 */
[----:B------:R-:W-:-:S04]  /*0a20*/  IADD3 R11, PT, PT, R7, 0x100, RZ ;  /* 0x00000100070b7810 */ /* 0x000fc80007ffe0ff */
[----:B-----5:R-:W-:Y:S02]  /*0a30*/  @!P1 FSET.BF.GT.AND R17, |R10|, R17, PT ;  /* 0x000000110a11920a */ /* 0x020fe40003804200 */
[----:B------:R-:W-:Y:S01]  /*0a40*/  ISETP.GE.AND P0, PT, R11, R8, PT ;  /* 0x000000080b00720c */ /* 0x000fe20003f06270 */
[----:B------:R-:W-:-:S03]  /*0a50*/  IMAD.WIDE R10, R19, 0x4, R2 ;  /* 0x00000004130a7825 */ /* 0x000fc600078e0202 */
[----:B------:R-:W3:Y:S09]  /*0a60*/  @!P1 F2I.TRUNC.NTZ R17, R17 ;  /* 0x0000001100119305 */ /* 0x000ef2000020f100 */
[----:B0-----:R-:W0:Y:S01]  /*0a70*/  @!P0 LDC R15, c[0x0][0x390] ;  /* 0x0000e400ff0f8b82 */ /* 0x001e220000000800 */
[----:B---3--:R3:W-:Y:S07]  /*0a80*/  @!P1 STG.E desc[UR4][R10.64], R17 ;  /* 0x000000110a009986 */ /* 0x0087ee000c101904 */
[----:B------:R-:W4:Y:S01]  /*0a90*/  @!P0 LDC R19, c[0x0][0x38c] ;  /* 0x0000e300ff138b82 */ /* 0x000f220000000800 */
[----:B------:R-:W0:Y:S02]  /*0aa0*/  @!P0 LDG.E R14, desc[UR4][R12.64+0x200] ;  /* 0x000200040c0e8981 */ /* 0x000e24000c1e1900 */
[----:B0-----:R-:W-:Y:S01]  /*0ab0*/  @!P0 FADD R14, R14, -R15 ;  /* 0x8000000f0e0e8221 */ /* 0x001fe20000000000 */
[----:B------:R-:W-:-:S04]  /*0ac0*/  VIADD R15, R7, 0x180 ;  /* 0x00000180070f7836 */ /* 0x000fc80000000000 */
[----:B----4-:R-:W-:Y:S02]  /*0ad0*/  @!P0 FSET.BF.GT.AND R18, |R14|, R19, PT ;  /* 0x000000130e12820a */ /* 0x010fe40003804200 */
[----:B------:R-:W-:Y:S02]  /*0ae0*/  ISETP.GE.AND P1, PT, R15, R8, PT ;  /* 0x000000080f00720c */ /* 0x000fe40003f26270 */
[----:B------:R-:W0:Y:S11]  /*0af0*/  @!P0 F2I.TRUNC.NTZ R19, R18 ;  /* 0x0000001200138305 */ /* 0x000e36000020f100 */
[----:B------:R-:W4:Y:S01]  /*0b00*/  @!P1 LDC R15, c[0x0][0x390] ;  /* 0x0000e400ff0f9b82 */ /* 0x000f220000000800 */
[----:B0-----:R0:W-:Y:S04]  /*0b10*/  @!P0 STG.E desc[UR4][R10.64+0x200], R19 ;  /* 0x000200130a008986 */ /* 0x0011e8000c101904 */
[----:B------:R-:W4:Y:S03]  /*0b20*/  @!P1 LDG.E R14, desc[UR4][R12.64+0x400] ;  /* 0x000400040c0e9981 */ /* 0x000f26000c1e1900 */
[----:B---3--:R-:W3:Y:S01]  /*0b30*/  @!P1 LDC R17, c[0x0][0x38c] ;  /* 0x0000e300ff119b82 */ /* 0x008ee20000000800 */
[----:B----4-:R-:W-:Y:S01]  /*0b40*/  @!P1 FADD R14, R14, -R15 ;  /* 0x8000000f0e0e9221 */ /* 0x010fe20000000000 */
[----:B------:R-:W-:-:S04]  /*0b50*/  VIADD R15, R7, 0x200 ;  /* 0x00000200070f7836 */ /* 0x000fc80000000000 */
[----:B---3--:R-:W-:Y:S02]  /*0b60*/  @!P1 FSET.BF.GT.AND R17, |R14|, R17, PT ;  /* 0x000000110e11920a */ /* 0x008fe40003804200 */
[----:B------:R-:W-:-:S04]  /*0b70*/  ISETP.GE.AND P0, PT, R15, R8, PT ;  /* 0x000000080f00720c */ /* 0x000fc80003f06270 */
[----:B------:R-:W3:Y:S09]  /*0b80*/  @!P1 F2I.TRUNC.NTZ R17, R17 ;  /* 0x0000001100119305 */ /* 0x000ef2000020f100 */
[----:B------:R-:W4:Y:S01]  /*0b90*/  @!P0 LDC R15, c[0x0][0x390] ;  /* 0x0000e400ff0f8b82 */ /* 0x000f220000000800 */
[----:B---3--:R3:W-:Y:S07]  /*0ba0*/  @!P1 STG.E desc[UR4][R10.64+0x400], R17 ;  /* 0x000400110a009986 */ /* 0x0087ee000c101904 */
[----:B0-----:R-:W0:Y:S01]  /*0bb0*/  @!P0 LDC R19, c[0x0][0x38c] ;  /* 0x0000e300ff138b82 */ /* 0x001e220000000800 */
[----:B------:R-:W4:Y:S02]  /*0bc0*/  @!P0 LDG.E R14, desc[UR4][R12.64+0x600] ;  /* 0x000600040c0e8981 */ /* 0x000f24000c1e1900 */
[----:B----4-:R-:W-:Y:S01]  /*0bd0*/  @!P0 FADD R14, R14, -R15 ;  /* 0x8000000f0e0e8221 */ /* 0x010fe20000000000 */
[----:B------:R-:W-:-:S04]  /*0be0*/  VIADD R15, R7, 0x280 ;  /* 0x00000280070f7836 */ /* 0x000fc80000000000 */
[----:B0-----:R-:W-:Y:S02]  /*0bf0*/  @!P0 FSET.BF.GT.AND R18, |R14|, R19, PT ;  /* 0x000000130e12820a */ /* 0x001fe40003804200 */
        /* <DEDUP_REMOVED lines=14> */
[----:B------:R-:W4:Y:S01]  /*0ce0*/  @!P0 LDG.E R14, desc[UR4][R12.64+0xa00] ;  /* 0x000a00040c0e8981 */ /* 0x000f22000c1e1900 */
[----:B------:R-:W-:Y:S01]  /*0cf0*/  VIADD R7, R7, 0x380 ;  /* 0x0000038007077836 */ /* 0x000fe20000000000 */
[----:B------:R-:W-:Y:S01]  /*0d00*/  BSSY.RECONVERGENT B0, `(.L_x_7) ;  /* 0x000000e000007945 */ /* 0x000fe20003800200 */
[----:B------:R-:W-:-:S05]  /*0d10*/  VIADD R0, R0, 0x8 ;  /* 0x0000000800007836 */ /* 0x000fca0000000000 */
[----:B------:R-:W-:Y:S01]  /*0d20*/  ISETP.NE.AND P1, PT, R0, R6, PT ;  /* 0x000000060000720c */ /* 0x000fe20003f25270 */
[----:B----4-:R-:W-:-:S05]  /*0d30*/  @!P0 FADD R14, R14, -R15 ;  /* 0x8000000f0e0e8221 */ /* 0x010fca0000000000 */
[----:B0-----:R-:W-:-:S04]  /*0d40*/  @!P0 FSET.BF.GT.AND R14, |R14|, R19, PT ;  /* 0x000000130e0e820a */ /* 0x001fc80003804200 */
[----:B------:R-:W0:Y:S02]  /*0d50*/  @!P0 F2I.TRUNC.NTZ R15, R14 ;  /* 0x0000000e000f8305 */ /* 0x000e24000020f100 */
[----:B0-----:R3:W-:Y:S01]  /*0d60*/  @!P0 STG.E desc[UR4][R10.64+0xa00], R15 ;  /* 0x000a000f0a008986 */ /* 0x0017e2000c101904 */
[----:B------:R-:W-:-:S13]  /*0d70*/  ISETP.GE.AND P0, PT, R7, R8, PT ;  /* 0x000000080700720c */ /* 0x000fda0003f06270 */
[----:B---3--:R-:W-:Y:S05]  /*0d80*/  @P0 BRA `(.L_x_8) ;  /* 0x0000000000140947 */ /* 0x008fea0003800000 */
[----:B------:R-:W1:Y:S02]  /*0d90*/  LDG.E R12, desc[UR4][R12.64+0xc00] ;  /* 0x000c00040c0c7981 */ /* 0x000e64000c1e1900 */
[----:B-1----:R-:W-:-:S05]  /*0da0*/  FADD R7, R12, -UR6 ;  /* 0x800000060c077e21 */ /* 0x002fca0008000000 */
[----:B--2---:R-:W-:-:S06]  /*0db0*/  FSET.BF.GT.AND R7, |R7|, UR7, PT ;  /* 0x0000000707077c0a */ /* 0x004fcc000b804200 */
[----:B------:R-:W0:Y:S02]  /*0dc0*/  F2I.TRUNC.NTZ R7, R7 ;  /* 0x0000000700077305 */ /* 0x000e24000020f100 */
[----:B0-----:R0:W-:Y:S02]  /*0dd0*/  STG.E desc[UR4][R10.64+0xc00], R7 ;  /* 0x000c00070a007986 */ /* 0x0011e4000c101904 */
.L_x_8:
[----:B-12---:R-:W-:Y:S05]  /*0de0*/  BSYNC.RECONVERGENT B0 ;  /* 0x0000000000007941 */ /* 0x006fea0003800200 */
.L_x_7:
[----:B------:R-:W-:Y:S05]  /*0df0*/  @P1 BRA `(.L_x_9) ;  /* 0xfffffff800c01947 */ /* 0x000fea000383ffff */
.L_x_6:
[----:B------:R-:W-:-:S13]  /*0e00*/  ISETP.NE.AND P0, PT, R16, RZ, PT ;  /* 0x000000ff1000720c */ /* 0x000fda0003f05270 */
[----:B------:R-:W-:Y:S05]  /*0e10*/  @!P0 EXIT ;  /* 0x000000000000894d */ /* 0x000fea0003800000 */
[----:B------:R-:W1:Y:S01]  /*0e20*/  LDC R0, c[0x0][0x388] ;  /* 0x0000e200ff007b82 */ /* 0x000e620000000800 */
[----:B------:R-:W-:Y:S02]  /*0e30*/  ISETP.GE.U32.AND P1, PT, R16, 0x4, PT ;  /* 0x000000041000780c */ /* 0x000fe40003f26070 */
[----:B-1----:R-:W-:-:S04]  /*0e40*/  LOP3.LUT R18, R0, 0x3, RZ, 0xc0, !PT ;  /* 0x0000000300127812 */ /* 0x002fc800078ec0ff */
[----:B------:R-:W-:-:S07]  /*0e50*/  ISETP.NE.AND P0, PT, R18, RZ, PT ;  /* 0x000000ff1200720c */ /* 0x000fce0003f05270 */
[----:B------:R-:W-:Y:S06]  /*0e60*/  @!P1 BRA `(.L_x_10) ;  /* 0x0000000000b49947 */ /* 0x000fec0003800000 */
[----:B0-----:R-:W-:-:S05]  /*0e70*/  IMAD R7, R6, 0x80, R9 ;  /* 0x0000008006077824 */ /* 0x001fca00078e0209 */
[----:B------:R-:W-:-:S13]  /*0e80*/  ISETP.GE.AND P2, PT, R7, R8, PT ;  /* 0x000000080700720c */ /* 0x000fda0003f46270 */
[C---:B------:R-:W-:Y:S01]  /*0e90*/  @!P2 IMAD.WIDE R10, R7.reuse, 0x4, R4 ;  /* 0x00000004070aa825 */ /* 0x040fe200078e0204 */
[----:B------:R-:W0:Y:S05]  /*0ea0*/  @!P2 LDC R13, c[0x0][0x390] ;  /* 0x0000e400ff0dab82 */ /* 0x000e2a0000000800 */
[----:B------:R1:W0:Y:S01]  /*0eb0*/  @!P2 LDG.E R10, desc[UR4][R10.64] ;  /* 0x000000040a0aa981 */ /* 0x000222000c1e1900 */
[----:B------:R-:W-:Y:S02]  /*0ec0*/  VIADD R17, R7, 0x80 ;  /* 0x0000008007117836 */ /* 0x000fe40000000000 */
[----:B------:R-:W2:Y:S03]  /*0ed0*/  @!P2 LDC R15, c[0x0][0x38c] ;  /* 0x0000e300ff0fab82 */ /* 0x000ea60000000800 */
[----:B------:R-:W-:-:S13]  /*0ee0*/  ISETP.GE.AND P1, PT, R17, R8, PT ;  /* 0x000000081100720c */ /* 0x000fda0003f26270 */
[----:B-1----:R-:W1:Y:S08]  /*0ef0*/  @!P1 LDC R11, c[0x0][0x390] ;  /* 0x0000e400ff0b9b82 */ /* 0x002e700000000800 */
[----:B------:R-:W3:Y:S01]  /*0f00*/  @!P1 LDC R21, c[0x0][0x38c] ;  /* 0x0000e300ff159b82 */ /* 0x000ee20000000800 */
[----:B0-----:R-:W-:-:S05]  /*0f10*/  @!P2 FADD R12, R10, -R13 ;  /* 0x8000000d0a0ca221 */ /* 0x001fca0000000000 */
[----:B--2---:R-:W-:Y:S01]  /*0f20*/  @!P2 FSET.BF.GT.AND R16, |R12|, R15, PT ;  /* 0x0000000f0c10a20a */ /* 0x004fe20003804200 */
[----:B------:R-:W-:-:S03]  /*0f30*/  @!P2 IMAD.WIDE R12, R7, 0x4, R2 ;  /* 0x00000004070ca825 */ /* 0x000fc600078e0202 */
[----:B------:R-:W0:Y:S01]  /*0f40*/  @!P2 F2I.TRUNC.NTZ R19, R16 ;  /* 0x000000100013a305 */ /* 0x000e22000020f100 */
[----:B------:R-:W-:Y:S01]  /*0f50*/  @!P1 IMAD.WIDE R14, R17, 0x4, R4 ;  /* 0x00000004110e9825 */ /* 0x000fe200078e0204 */
[----:B0-----:R0:W-:Y:S05]  /*0f60*/  @!P2 STG.E desc[UR4][R12.64], R19 ;  /* 0x000000130c00a986 */ /* 0x0011ea000c101904 */
[----:B------:R2:W1:Y:S01]  /*0f70*/  @!P1 LDG.E R14, desc[UR4][R14.64] ;  /* 0x000000040e0e9981 */ /* 0x000462000c1e1900 */
[----:B------:R-:W-:-:S05]  /*0f80*/  VIADD R23, R7, 0x100 ;  /* 0x0000010007177836 */ /* 0x000fca0000000000 */
[----:B------:R-:W-:-:S13]  /*0f90*/  ISETP.GE.AND P2, PT, R23, R8, PT ;  /* 0x000000081700720c */ /* 0x000fda0003f46270 */
[----:B0-----:R-:W0:Y:S08]  /*0fa0*/  @!P2 LDC R13, c[0x0][0x390] ;  /* 0x0000e400ff0dab82 */ /* 0x001e300000000800 */
[----:B--2---:R-:W2:Y:S01]  /*0fb0*/  @!P2 LDC R15, c[0x0][0x38c] ;  /* 0x0000e300ff0fab82 */ /* 0x004ea20000000800 */
[----:B-1----:R-:W-:-:S05]  /*0fc0*/  @!P1 FADD R10, R14, -R11 ;  /* 0x8000000b0e0a9221 */ /* 0x002fca0000000000 */
[----:B---3--:R-:W-:Y:S01]  /*0fd0*/  @!P1 FSET.BF.GT.AND R20, |R10|, R21, PT ;  /* 0x000000150a14920a */ /* 0x008fe20003804200 */
[----:B------:R-:W-:-:S03]  /*0fe0*/  @!P1 IMAD.WIDE R10, R17, 0x4, R2 ;  /* 0x00000004110a9825 */ /* 0x000fc600078e0202 */
[----:B------:R-:W1:Y:S01]  /*0ff0*/  @!P1 F2I.TRUNC.NTZ R21, R20 ;  /* 0x0000001400159305 */ /* 0x000e62000020f100 */
[----:B------:R-:W-:Y:S01]  /*1000*/  @!P2 IMAD.WIDE R16, R23, 0x4, R4 ;  /* 0x000000041710a825 */ /* 0x000fe200078e0204 */
[----:B-1----:R1:W-:Y:S05]  /*1010*/  @!P1 STG.E desc[UR4][R10.64], R21 ;  /* 0x000000150a009986 */ /* 0x0023ea000c101904 */
[----:B------:R3:W0:Y:S01]  /*1020*/  @!P2 LDG.E R16, desc[UR4][R16.64] ;  /* 0x000000041010a981 */ /* 0x000622000c1e1900 */
[----:B------:R-:W-:-:S04]  /*1030*/  IADD3 R19, PT, PT, R7, 0x180, RZ ;  /* 0x0000018007137810 */ /* 0x000fc80007ffe0ff */
[----:B------:R-:W-:-:S13]  /*1040*/  ISETP.GE.AND P1, PT, R19, R8, PT ;  /* 0x000000081300720c */ /* 0x000fda0003f26270 */
[----:B-1----:R-:W1:Y:S08]  /*1050*/  @!P1 LDC R11, c[0x0][0x390] ;  /* 0x0000e400ff0b9b82 */ /* 0x002e700000000800 */
[----:B---3--:R-:W3:Y:S01]  /*1060*/  @!P1 LDC R17, c[0x0][0x38c] ;  /* 0x0000e300ff119b82 */ /* 0x008ee20000000800 */
[----:B0-----:R-:W-:-:S05]  /*1070*/  @!P2 FADD R12, R16, -R13 ;  /* 0x8000000d100ca221 */ /* 0x001fca0000000000 */
[----:B--2---:R-:W-:Y:S01]  /*1080*/  @!P2 FSET.BF.GT.AND R7, |R12|, R15, PT ;  /* 0x0000000f0c07a20a */ /* 0x004fe20003804200 */
[----:B------:R-:W-:-:S04]  /*1090*/  @!P2 IMAD.WIDE R12, R23, 0x4, R2 ;  /* 0x00000004170ca825 */ /* 0x000fc800078e0202 */
[----:B------:R-:W-:Y:S01]  /*10a0*/  @!P1 IMAD.WIDE R14, R19, 0x4, R4 ;  /* 0x00000004130e9825 */ /* 0x000fe200078e0204 */
[----:B------:R-:W0:Y:S02]  /*10b0*/  @!P2 F2I.TRUNC.NTZ R7, R7 ;  /* 0x000000070007a305 */ /* 0x000e24000020f100 */
[----:B0-----:R2:W-:Y:S04]  /*10c0*/  @!P2 STG.E desc[UR4][R12.64], R7 ;  /* 0x000000070c00a986 */ /* 0x0015e8000c101904 */
[----:B------:R-:W1:Y:S01]  /*10d0*/  @!P1 LDG.E R14, desc[UR4][R14.64] ;  /* 0x000000040e0e9981 */ /* 0x000e62000c1e1900 */
[----:B------:R-:W-:Y:S02]  /*10e0*/  VIADD R6, R6, 0x4 ;  /* 0x0000000406067836 */ /* 0x000fe40000000000 */
[----:B-1----:R-:W-:-:S05]  /*10f0*/  @!P1 FADD R10, R14, -R11 ;  /* 0x8000000b0e0a9221 */ /* 0x002fca0000000000 */
[----:B---3--:R-:W-:Y:S01]  /*1100*/  @!P1 FSET.BF.GT.AND R16, |R10|, R17, PT ;  /* 0x000000110a10920a */ /* 0x008fe20003804200 */
[----:B------:R-:W-:-:S03]  /*1110*/  @!P1 IMAD.WIDE R10, R19, 0x4, R2 ;  /* 0x00000004130a9825 */ /* 0x000fc600078e0202 */
[----:B------:R-:W0:Y:S02]  /*1120*/  @!P1 F2I.TRUNC.NTZ R17, R16 ;  /* 0x0000001000119305 */ /* 0x000e24000020f100 */
[----:B0-----:R2:W-:Y:S02]  /*1130*/  @!P1 STG.E desc[UR4][R10.64], R17 ;  /* 0x000000110a009986 */ /* 0x0015e4000c101904 */
.L_x_10:
[----:B------:R-:W-:Y:S05]  /*1140*/  @!P0 EXIT ;  /* 0x000000000000894d */ /* 0x000fea0003800000 */
[----:B------:R-:W-:Y:S02]  /*1150*/  ISETP.NE.AND P1, PT, R18, 0x1, PT ;  /* 0x000000011200780c */ /* 0x000fe40003f25270 */
[----:B------:R-:W-:-:S04]  /*1160*/  LOP3.LUT R0, R0, 0x1, RZ, 0xc0, !PT ;  /* 0x0000000100007812 */ /* 0x000fc800078ec0ff */
[----:B------:R-:W-:-:S07]  /*1170*/  ISETP.NE.U32.AND P0, PT, R0, 0x1, PT ;  /* 0x000000010000780c */ /* 0x000fce0003f05070 */
[----:B------:R-:W-:Y:S06]  /*1180*/  @!P1 BRA `(.L_x_11) ;  /* 0x00000000005c9947 */ /* 0x000fec0003800000 */
[----:B0-2---:R-:W-:-:S05]  /*1190*/  IMAD R13, R6, 0x80, R9 ;  /* 0x00000080060d7824 */ /* 0x005fca00078e0209 */
[----:B------:R-:W-:-:S13]  /*11a0*/  ISETP.GE.AND P1, PT, R13, R8, PT ;  /* 0x000000080d00720c */ /* 0x000fda0003f26270 */
[C---:B------:R-:W-:Y:S01]  /*11b0*/  @!P1 IMAD.WIDE R10, R13.reuse, 0x4, R4 ;  /* 0x000000040d0a9825 */ /* 0x040fe200078e0204 */
[----:B------:R-:W0:Y:S05]  /*11c0*/  @!P1 LDC R7, c[0x0][0x390] ;  /* 0x0000e400ff079b82 */ /* 0x000e2a0000000800 */
[----:B------:R1:W0:Y:S01]  /*11d0*/  @!P1 LDG.E R10, desc[UR4][R10.64] ;  /* 0x000000040a0a9981 */ /* 0x000222000c1e1900 */
[C---:B------:R-:W-:Y:S02]  /*11e0*/  VIADD R19, R13.reuse, 0x80 ;  /* 0x000000800d137836 */ /* 0x040fe40000000000 */
[----:B------:R-:W2:Y:S01]  /*11f0*/  @!P1 LDC R15, c[0x0][0x38c] ;  /* 0x0000e300ff0f9b82 */ /* 0x000ea20000000800 */
[----:B------:R-:W-:-:S02]  /*1200*/  @!P1 IMAD.WIDE R12, R13, 0x4, R2 ;  /* 0x000000040d0c9825 */ /* 0x000fc400078e0202 */
[----:B------:R-:W-:-:S13]  /*1210*/  ISETP.GE.AND P2, PT, R19, R8, PT ;  /* 0x000000081300720c */ /* 0x000fda0003f46270 */
[----:B-1----:R-:W1:Y:S08]  /*1220*/  @!P2 LDC R11, c[0x0][0x390] ;  /* 0x0000e400ff0bab82 */ /* 0x002e700000000800 */
[----:B------:R-:W3:Y:S01]  /*1230*/  @!P2 LDC R17, c[0x0][0x38c] ;  /* 0x0000e300ff11ab82 */ /* 0x000ee20000000800 */
[----:B0-----:R-:W-:-:S05]  /*1240*/  @!P1 FADD R0, R10, -R7 ;  /* 0x800000070a009221 */ /* 0x001fca0000000000 */
[----:B--2---:R-:W-:Y:S01]  /*1250*/  @!P1 FSET.BF.GT.AND R0, |R0|, R15, PT ;  /* 0x0000000f0000920a */ /* 0x004fe20003804200 */
[----:B------:R-:W-:-:S03]  /*1260*/  @!P2 IMAD.WIDE R14, R19, 0x4, R4 ;  /* 0x00000004130ea825 */ /* 0x000fc600078e0204 */
        /* <DEDUP_REMOVED lines=9> */
.L_x_11:
[----:B------:R-:W-:Y:S05]  /*1300*/  @P0 EXIT ;  /* 0x000000000000094d */ /* 0x000fea0003800000 */
[----:B------:R-:W-:-:S05]  /*1310*/  IMAD R9, R6, 0x80, R9 ;  /* 0x0000008006097824 */ /* 0x000fca00078e0209 */
[----:B------:R-:W-:-:S13]  /*1320*/  ISETP.GE.AND P0, PT, R9, R8, PT ;  /* 0x000000080900720c */ /* 0x000fda0003f06270 */
[----:B------:R-:W-:Y:S05]  /*1330*/  @P0 EXIT ;  /* 0x000000000000094d */ /* 0x000fea0003800000 */
[C---:B------:R-:W-:Y:S01]  /*1340*/  IMAD.WIDE R4, R9.reuse, 0x4, R4 ;  /* 0x0000000409047825 */ /* 0x040fe200078e0204 */
[----:B------:R-:W1:Y:S01]  /*1350*/  LDCU UR6, c[0x0][0x390] ;  /* 0x00007200ff0677ac */ /* 0x000e620008000800 */
[----:B------:R-:W3:Y:S04]  /*1360*/  LDCU UR7, c[0x0][0x38c] ;  /* 0x00007180ff0777ac */ /* 0x000ee80008000800 */
[----:B------:R-:W1:Y:S01]  /*1370*/  LDG.E R4, desc[UR4][R4.64] ;  /* 0x0000000404047981 */ /* 0x000e62000c1e1900 */
[----:B------:R-:W-:-:S04]  /*1380*/  IMAD.WIDE R2, R9, 0x4, R2 ;  /* 0x0000000409027825 */ /* 0x000fc800078e0202 */
[----:B-1----:R-:W-:-:S05]  /*1390*/  FADD R0, R4, -UR6 ;  /* 0x8000000604007e21 */ /* 0x002fca0008000000 */
[----:B---3--:R-:W-:-:S04]  /*13a0*/  FSET.BF.GT.AND R0, |R0|, UR7, PT ;  /* 0x0000000700007c0a */ /* 0x008fc8000b804200 */
[----:B0-2-4-:R-:W0:Y:S02]  /*13b0*/  F2I.TRUNC.NTZ R7, R0 ;  /* 0x0000000000077305 */ /* 0x015e24000020f100 */
[----:B0-----:R-:W-:Y:S01]  /*13c0*/  STG.E desc[UR4][R2.64], R7 ;  /* 0x0000000702007986 */ /* 0x001fe2000c101904 */
[----:B------:R-:W-:Y:S05]  /*13d0*/  EXIT ;  /* 0x000000000000794d */ /* 0x000fea0003800000 */
.L_x_5:
[----:B------:R-:W-:-:S13]  /*13e0*/  ISETP.GE.AND P0, PT, R0, 0x1, PT ;  /* 0x000000010000780c */ /* 0x000fda0003f06270 */
[----:B------:R-:W-:Y:S05]  /*13f0*/  @!P0 EXIT ;  /* 0x000000000000894d */ /* 0x000fea0003800000 */
[C---:B------:R-:W-:Y:S01]  /*1400*/  ISETP.GE.U32.AND P1, PT, R0.reuse, 0x8, PT ;  /* 0x000000080000780c */ /* 0x040fe20003f26070 */
[----:B------:R-:W-:Y:S01]  /*1410*/  IMAD.MOV.U32 R8, RZ, RZ, RZ ;  /* 0x000000ffff087224 */ /* 0x000fe200078e00ff */
[----:B------:R-:W-:-:S04]  /*1420*/  LOP3.LUT R23, R0, 0x7, RZ, 0xc0, !PT ;  /* 0x0000000700177812 */ /* 0x000fc800078ec0ff */
[----:B------:R-:W-:-:S07]  /*1430*/  ISETP.NE.AND P0, PT, R23, RZ, PT ;  /* 0x000000ff1700720c */ /* 0x000fce0003f05270 */
[----:B------:R-:W-:Y:S06]  /*1440*/  @!P1 BRA `(.L_x_12) ;  /* 0x0000000000f89947 */ /* 0x000fec0003800000 */
[C---:B------:R-:W-:Y:S01]  /*1450*/  IMAD.WIDE.U32 R14, R9.reuse, 0x4, R6 ;  /* 0x00000004090e7825 */ /* 0x040fe200078e0006 */
[----:B------:R-:W-:Y:S01]  /*1460*/  LOP3.LUT R8, R0, 0x7ffffff8, RZ, 0xc0, !PT ;  /* 0x7ffffff800087812 */ /* 0x000fe200078ec0ff */
[----:B------:R-:W0:Y:S02]  /*1470*/  LDCU UR10, c[0x0][0x390] ;  /* 0x00007200ff0a77ac */ /* 0x000e240008000800 */
[----:B------:R-:W-:Y:S02]  /*1480*/  IMAD.MOV.U32 R19, RZ, RZ, R15 ;  /* 0x000000ffff137224 */ /* 0x000fe400078e000f */
[----:B------:R-:W-:Y:S01]  /*1490*/  VIADD R15, R9, 0x80 ;  /* 0x00000080090f7836 */ /* 0x000fe20000000000 */
[----:B------:R-:W1:Y:S01]  /*14a0*/  LDCU UR11, c[0x0][0x38c] ;  /* 0x00007180ff0b77ac */ /* 0x000e620008000800 */
[----:B------:R-:W-:-:S07]  /*14b0*/  IMAD.MOV R18, RZ, RZ, -R8 ;  /* 0x000000ffff127224 */ /* 0x000fce00078e0a08 */
.L_x_13:
[----:B------:R-:W-:-:S04]  /*14c0*/  IADD3 R20, P1, PT, R14, UR8, RZ ;  /* 0x000000080e147c10 */ /* 0x000fc8000ff3e0ff */
[----:B---3--:R-:W-:-:S05]  /*14d0*/  IADD3.X R21, PT, PT, R19, UR9, RZ, P1, !PT ;  /* 0x0000000913157c10 */ /* 0x008fca0008ffe4ff */
[----:B------:R-:W0:Y:S01]  /*14e0*/  LDG.E R20, desc[UR4][R20.64] ;  /* 0x0000000414147981 */ /* 0x000e22000c1e1900 */
[----:B------:R-:W-:-:S04]  /*14f0*/  IADD3 R16, P1, PT, R14, UR6, RZ ;  /* 0x000000060e107c10 */ /* 0x000fc8000ff3e0ff */
[----:B------:R-:W-:Y:S01]  /*1500*/  IADD3.X R17, PT, PT, R19, UR7, RZ, P1, !PT ;  /* 0x0000000713117c10 */ /* 0x000fe20008ffe4ff */
[----:B0-----:R-:W-:-:S05]  /*1510*/  FADD R10, R20, -UR10 ;  /* 0x8000000a140a7e21 */ /* 0x001fca0008000000 */
[----:B-1----:R-:W-:Y:S01]  /*1520*/  FSET.BF.GT.AND R22, |R10|, UR11, PT ;  /* 0x0000000b0a167c0a */ /* 0x002fe2000b804200 */
[----:B------:R-:W-:-:S03]  /*1530*/  IMAD.WIDE R10, R15, 0x4, R6 ;  /* 0x000000040f0a7825 */ /* 0x000fc600078e0206 */
[----:B------:R-:W0:Y:S01]  /*1540*/  F2I.TRUNC.NTZ R25, R22 ;  /* 0x0000001600197305 */ /* 0x000e22000020f100 */
[----:B------:R-:W-:-:S04]  /*1550*/  IADD3 R12, P2, PT, R10, UR8, RZ ;  /* 0x000000080a0c7c10 */ /* 0x000fc8000ff5e0ff */
[----:B------:R-:W-:Y:S01]  /*1560*/  IADD3.X R13, PT, PT, R11, UR9, RZ, P2, !PT ;  /* 0x000000090b0d7c10 */ /* 0x000fe200097fe4ff */
[----:B0-----:R0:W-:Y:S04]  /*1570*/  STG.E desc[UR4][R16.64], R25 ;  /* 0x0000001910007986 */ /* 0x0011e8000c101904 */
[----:B------:R-:W2:Y:S01]  /*1580*/  LDG.E R24, desc[UR4][R12.64] ;  /* 0x000000040c187981 */ /* 0x000ea2000c1e1900 */
[----:B------:R-:W-:-:S04]  /*1590*/  IADD3 R10, P1, PT, R10, UR6, RZ ;  /* 0x000000060a0a7c10 */ /* 0x000fc8000ff3e0ff */
[----:B------:R-:W-:Y:S01]  /*15a0*/  IADD3.X R11, PT, PT, R11, UR7, RZ, P1, !PT ;  /* 0x000000070b0b7c10 */ /* 0x000fe20008ffe4ff */
[----:B--2---:R-:W-:-:S05]  /*15b0*/  FADD R24, R24, -UR10 ;  /* 0x8000000a18187e21 */ /* 0x004fca0008000000 */
[----:B------:R-:W-:-:S04]  /*15c0*/  FSET.BF.GT.AND R24, |R24|, UR11, PT ;  /* 0x0000000b18187c0a */ /* 0x000fc8000b804200 */
[----:B------:R-:W1:Y:S02]  /*15d0*/  F2I.TRUNC.NTZ R21, R24 ;  /* 0x0000001800157305 */ /* 0x000e64000020f100 */
[----:B-1----:R1:W-:Y:S04]  /*15e0*/  STG.E desc[UR4][R10.64], R21 ;  /* 0x000000150a007986 */ /* 0x0023e8000c101904 */
[----:B------:R-:W2:Y:S02]  /*15f0*/  LDG.E R20, desc[UR4][R12.64+0x200] ;  /* 0x000200040c147981 */ /* 0x000ea4000c1e1900 */
[----:B--2---:R-:W-:-:S05]  /*1600*/  FADD R20, R20, -UR10 ;  /* 0x8000000a14147e21 */ /* 0x004fca0008000000 */
[----:B------:R-:W-:-:S04]  /*1610*/  FSET.BF.GT.AND R20, |R20|, UR11, PT ;  /* 0x0000000b14147c0a */ /* 0x000fc8000b804200 */
[----:B0-----:R-:W0:Y:S02]  /*1620*/  F2I.TRUNC.NTZ R17, R20 ;  /* 0x0000001400117305 */ /* 0x001e24000020f100 */
[----:B0-----:R0:W-:Y:S04]  /*1630*/  STG.E desc[UR4][R10.64+0x200], R17 ;  /* 0x000200110a007986 */ /* 0x0011e8000c101904 */
[----:B------:R-:W2:Y:S02]  /*1640*/  LDG.E R16, desc[UR4][R12.64+0x400] ;  /* 0x000400040c107981 */ /* 0x000ea4000c1e1900 */
[----:B--2---:R-:W-:-:S05]  /*1650*/  FADD R16, R16, -UR10 ;  /* 0x8000000a10107e21 */ /* 0x004fca0008000000 */
[----:B------:R-:W-:-:S04]  /*1660*/  FSET.BF.GT.AND R16, |R16|, UR11, PT ;  /* 0x0000000b10107c0a */ /* 0x000fc8000b804200 */
[----:B------:R-:W2:Y:S02]  /*1670*/  F2I.TRUNC.NTZ R25, R16 ;  /* 0x0000001000197305 */ /* 0x000ea4000020f100 */
[----:B--2---:R2:W-:Y:S04]  /*1680*/  STG.E desc[UR4][R10.64+0x400], R25 ;  /* 0x000400190a007986 */ /* 0x0045e8000c101904 */
[----:B-1----:R-:W3:Y:S02]  /*1690*/  LDG.E R21, desc[UR4][R12.64+0x600] ;  /* 0x000600040c157981 */ /* 0x002ee4000c1e1900 */
[----:B---3--:R-:W-:-:S05]  /*16a0*/  FADD R21, R21, -UR10 ;  /* 0x8000000a15157e21 */ /* 0x008fca0008000000 */
[----:B------:R-:W-:-:S06]  /*16b0*/  FSET.BF.GT.AND R21, |R21|, UR11, PT ;  /* 0x0000000b15157c0a */ /* 0x000fcc000b804200 */
[----:B------:R-:W1:Y:S02]  /*16c0*/  F2I.TRUNC.NTZ R21, R21 ;  /* 0x0000001500157305 */ /* 0x000e64000020f100 */
[----:B-1----:R1:W-:Y:S04]  /*16d0*/  STG.E desc[UR4][R10.64+0x600], R21 ;  /* 0x000600150a007986 */ /* 0x0023e8000c101904 */
[----:B0-----:R-:W3:Y:S02]  /*16e0*/  LDG.E R17, desc[UR4][R12.64+0x800] ;  /* 0x000800040c117981 */ /* 0x001ee4000c1e1900 */
[----:B---3--:R-:W-:-:S05]  /*16f0*/  FADD R17, R17, -UR10 ;  /* 0x8000000a11117e21 */ /* 0x008fca0008000000 */
[----:B------:R-:W-:-:S06]  /*1700*/  FSET.BF.GT.AND R17, |R17|, UR11, PT ;  /* 0x0000000b11117c0a */ /* 0x000fcc000b804200 */
[----:B------:R-:W0:Y:S02]  /*1710*/  F2I.TRUNC.NTZ R17, R17 ;  /* 0x0000001100117305 */ /* 0x000e24000020f100 */
[----:B0-----:R3:W-:Y:S04]  /*1720*/  STG.E desc[UR4][R10.64+0x800], R17 ;  /* 0x000800110a007986 */ /* 0x0017e8000c101904 */
[----:B------:R-:W4:Y:S02]  /*1730*/  LDG.E R16, desc[UR4][R12.64+0xa00] ;  /* 0x000a00040c107981 */ /* 0x000f24000c1e1900 */
[----:B----4-:R-:W-:-:S05]  /*1740*/  FADD R16, R16, -UR10 ;  /* 0x8000000a10107e21 */ /* 0x010fca0008000000 */
[----:B------:R-:W-:-:S04]  /*1750*/  FSET.BF.GT.AND R16, |R16|, UR11, PT ;  /* 0x0000000b10107c0a */ /* 0x000fc8000b804200 */
[----:B--2---:R-:W0:Y:S02]  /*1760*/  F2I.TRUNC.NTZ R25, R16 ;  /* 0x0000001000197305 */ /* 0x004e24000020f100 */
[----:B0-----:R3:W-:Y:S04]  /*1770*/  STG.E desc[UR4][R10.64+0xa00], R25 ;  /* 0x000a00190a007986 */ /* 0x0017e8000c101904 */
[----:B------:R-:W2:Y:S01]  /*1780*/  LDG.E R20, desc[UR4][R12.64+0xc00] ;  /* 0x000c00040c147981 */ /* 0x000ea2000c1e1900 */
[----:B------:R-:W-:Y:S01]  /*1790*/  IADD3 R18, PT, PT, R18, 0x8, RZ ;  /* 0x0000000812127810 */ /* 0x000fe20007ffe0ff */
[----:B------:R-:W-:Y:S01]  /*17a0*/  VIADD R15, R15, 0x400 ;  /* 0x000004000f0f7836 */ /* 0x000fe20000000000 */
[----:B------:R-:W-:Y:S02]  /*17b0*/  IADD3 R14, P2, PT, R14, 0x1000, RZ ;  /* 0x000010000e0e7810 */ /* 0x000fe40007f5e0ff */
[----:B------:R-:W-:-:S03]  /*17c0*/  ISETP.NE.AND P1, PT, R18, RZ, PT ;  /* 0x000000ff1200720c */ /* 0x000fc60003f25270 */
[----:B------:R-:W-:Y:S02]  /*17d0*/  IMAD.X R19, RZ, RZ, R19, P2 ;  /* 0x000000ffff137224 */ /* 0x000fe400010e0613 */
[----:B--2---:R-:W-:-:S05]  /*17e0*/  FADD R20, R20, -UR10 ;  /* 0x8000000a14147e21 */ /* 0x004fca0008000000 */
[----:B------:R-:W-:-:S04]  /*17f0*/  FSET.BF.GT.AND R20, |R20|, UR11, PT ;  /* 0x0000000b14147c0a */ /* 0x000fc8000b804200 */
[----:B-1----:R-:W0:Y:S02]  /*1800*/  F2I.TRUNC.NTZ R21, R20 ;  /* 0x0000001400157305 */ /* 0x002e24000020f100 */
[----:B0-----:R3:W-:Y:S01]  /*1810*/  STG.E desc[UR4][R10.64+0xc00], R21 ;  /* 0x000c00150a007986 */ /* 0x0017e2000c101904 */
[----:B------:R-:W-:Y:S05]  /*1820*/  @P1 BRA `(.L_x_13) ;  /* 0xfffffffc00241947 */ /* 0x000fea000383ffff */
.L_x_12:
[----:B------:R-:W-:Y:S05]  /*1830*/  @!P0 EXIT ;  /* 0x000000000000894d */ /* 0x000fea0003800000 */
[----:B------:R-:W-:Y:S02]  /*1840*/  ISETP.GE.U32.AND P0, PT, R23, 0x4, PT ;  /* 0x000000041700780c */ /* 0x000fe40003f06070 */
[----:B------:R-:W-:-:S04]  /*1850*/  LOP3.LUT R18, R0, 0x3, RZ, 0xc0, !PT ;  /* 0x0000000300127812 */ /* 0x000fc800078ec0ff */
[----:B------:R-:W-:-:S07]  /*1860*/  ISETP.NE.AND P1, PT, R18, RZ, PT ;  /* 0x000000ff1200720c */ /* 0x000fce0003f25270 */
[----:B------:R-:W-:Y:S06]  /*1870*/  @!P0 BRA `(.L_x_14) ;  /* 0x0000000000688947 */ /* 0x000fec0003800000 */
[----:B---3--:R-:W-:Y:S01]  /*1880*/  IMAD R11, R8, 0x80, R9 ;  /* 0x00000080080b7824 */ /* 0x008fe200078e0209 */
[----:B------:R-:W0:Y:S03]  /*1890*/  LDCU UR6, c[0x0][0x390] ;  /* 0x00007200ff0677ac */ /* 0x000e260008000800 */
[----:B------:R-:W-:Y:S01]  /*18a0*/  IMAD.WIDE R6, R11, 0x4, R4 ;  /* 0x000000040b067825 */ /* 0x000fe200078e0204 */
[----:B------:R-:W1:Y:S04]  /*18b0*/  LDCU UR7, c[0x0][0x38c] ;  /* 0x00007180ff0777ac */ /* 0x000e680008000800 */
[----:B------:R-:W0:Y:S02]  /*18c0*/  LDG.E R10, desc[UR4][R6.64] ;  /* 0x00000004060a7981 */ /* 0x000e24000c1e1900 */
[----:B0-----:R-:W-:-:S05]  /*18d0*/  FADD R10, R10, -UR6 ;  /* 0x800000060a0a7e21 */ /* 0x001fca0008000000 */
[----:B-1----:R-:W-:Y:S01]  /*18e0*/  FSET.BF.GT.AND R12, |R10|, UR7, PT ;  /* 0x000000070a0c7c0a */ /* 0x002fe2000b804200 */
[----:B------:R-:W-:-:S03]  /*18f0*/  IMAD.WIDE R10, R11, 0x4, R2 ;  /* 0x000000040b0a7825 */ /* 0x000fc600078e0202 */
[----:B------:R-:W0:Y:S02]  /*1900*/  F2I.TRUNC.NTZ R13, R12 ;  /* 0x0000000c000d7305 */ /* 0x000e24000020f100 */
[----:B0-----:R0:W-:Y:S04]  /*1910*/  STG.E desc[UR4][R10.64], R13 ;  /* 0x0000000d0a007986 */ /* 0x0011e8000c101904 */
[----:B------:R-:W2:Y:S02]  /*1920*/  LDG.E R14, desc[UR4][R6.64+0x200] ;  /* 0x00020004060e7981 */ /* 0x000ea4000c1e1900 */
[----:B--2---:R-:W-:-:S05]  /*1930*/  FADD R14, R14, -UR6 ;  /* 0x800000060e0e7e21 */ /* 0x004fca0008000000 */
[----:B------:R-:W-:-:S04]  /*1940*/  FSET.BF.GT.AND R14, |R14|, UR7, PT ;  /* 0x000000070e0e7c0a */ /* 0x000fc8000b804200 */
[----:B------:R-:W1:Y:S02]  /*1950*/  F2I.TRUNC.NTZ R15, R14 ;  /* 0x0000000e000f7305 */ /* 0x000e64000020f100 */
[----:B-1----:R1:W-:Y:S04]  /*1960*/  STG.E desc[UR4][R10.64+0x200], R15 ;  /* 0x0002000f0a007986 */ /* 0x0023e8000c101904 */
[----:B------:R-:W2:Y:S02]  /*1970*/  LDG.E R16, desc[UR4][R6.64+0x400] ;  /* 0x0004000406107981 */ /* 0x000ea4000c1e1900 */
[----:B--2---:R-:W-:-:S05]  /*1980*/  FADD R16, R16, -UR6 ;  /* 0x8000000610107e21 */ /* 0x004fca0008000000 */
[----:B------:R-:W-:-:S04]  /*1990*/  FSET.BF.GT.AND R16, |R16|, UR7, PT ;  /* 0x0000000710107c0a */ /* 0x000fc8000b804200 */
[----:B------:R-:W2:Y:S02]  /*19a0*/  F2I.TRUNC.NTZ R17, R16 ;  /* 0x0000001000117305 */ /* 0x000ea4000020f100 */
[----:B--2---:R1:W-:Y:S04]  /*19b0*/  STG.E desc[UR4][R10.64+0x400], R17 ;  /* 0x000400110a007986 */ /* 0x0043e8000c101904 */
[----:B------:R-:W2:Y:S01]  /*19c0*/  LDG.E R12, desc[UR4][R6.64+0x600] ;  /* 0x00060004060c7981 */ /* 0x000ea2000c1e1900 */
[----:B------:R-:W-:Y:S02]  /*19d0*/  VIADD R8, R8, 0x4 ;  /* 0x0000000408087836 */ /* 0x000fe40000000000 */
[----:B--2---:R-:W-:-:S05]  /*19e0*/  FADD R12, R12, -UR6 ;  /* 0x800000060c0c7e21 */ /* 0x004fca0008000000 */
[----:B------:R-:W-:-:S04]  /*19f0*/  FSET.BF.GT.AND R12, |R12|, UR7, PT ;  /* 0x000000070c0c7c0a */ /* 0x000fc8000b804200 */
[----:B0-----:R-:W0:Y:S02]  /*1a00*/  F2I.TRUNC.NTZ R13, R12 ;  /* 0x0000000c000d7305 */ /* 0x001e24000020f100 */
[----:B0-----:R1:W-:Y:S02]  /*1a10*/  STG.E desc[UR4][R10.64+0x600], R13 ;  /* 0x0006000d0a007986 */ /* 0x0013e4000c101904 */
.L_x_14:
[----:B------:R-:W-:Y:S05]  /*1a20*/  @!P1 EXIT ;  /* 0x000000000000994d */ /* 0x000fea0003800000 */
[----:B------:R-:W-:Y:S02]  /*1a30*/  ISETP.NE.AND P0, PT, R18, 0x1, PT ;  /* 0x000000011200780c */ /* 0x000fe40003f05270 */
[----:B------:R-:W-:-:S04]  /*1a40*/  LOP3.LUT R0, R0, 0x1, RZ, 0xc0, !PT ;  /* 0x0000000100007812 */ /* 0x000fc800078ec0ff */
[----:B------:R-:W-:-:S07]  /*1a50*/  ISETP.NE.U32.AND P1, PT, R0, 0x1, PT ;  /* 0x000000010000780c */ /* 0x000fce0003f25070 */
[----:B------:R-:W-:Y:S06]  /*1a60*/  @!P0 BRA `(.L_x_15) ;  /* 0x0000000000408947 */ /* 0x000fec0003800000 */
[----:B-1-3--:R-:W-:Y:S01]  /*1a70*/  IMAD R11, R8, 0x80, R9 ;  /* 0x00000080080b7824 */ /* 0x00afe200078e0209 */
[----:B------:R-:W0:Y:S03]  /*1a80*/  LDCU UR6, c[0x0][0x390] ;  /* 0x00007200ff0677ac */ /* 0x000e260008000800 */
[C---:B------:R-:W-:Y:S01]  /*1a90*/  IMAD.WIDE R6, R11.reuse, 0x4, R4 ;  /* 0x000000040b067825 */ /* 0x040fe200078e0204 */
[----:B------:R-:W1:Y:S04]  /*1aa0*/  LDCU UR7, c[0x0][0x38c] ;  /* 0x00007180ff0777ac */ /* 0x000e680008000800 */
[----:B------:R-:W0:Y:S01]  /*1ab0*/  LDG.E R0, desc[UR4][R6.64] ;  /* 0x0000000406007981 */ /* 0x000e22000c1e1900 */
[----:B------:R-:W-:-:S04]  /*1ac0*/  IMAD.WIDE R10, R11, 0x4, R2 ;  /* 0x000000040b0a7825 */ /* 0x000fc800078e0202 */
[----:B0-----:R-:W-:-:S05]  /*1ad0*/  FADD R0, R0, -UR6 ;  /* 0x8000000600007e21 */ /* 0x001fca0008000000 */
[----:B-1----:R-:W-:-:S04]  /*1ae0*/  FSET.BF.GT.AND R0, |R0|, UR7, PT ;  /* 0x0000000700007c0a */ /* 0x002fc8000b804200 */
[----:B------:R-:W0:Y:S02]  /*1af0*/  F2I.TRUNC.NTZ R13, R0 ;  /* 0x00000000000d7305 */ /* 0x000e24000020f100 */
[----:B0-----:R0:W-:Y:S04]  /*1b00*/  STG.E desc[UR4][R10.64], R13 ;  /* 0x0000000d0a007986 */ /* 0x0011e8000c101904 */
[----:B------:R-:W2:Y:S01]  /*1b10*/  LDG.E R12, desc[UR4][R6.64+0x200] ;  /* 0x00020004060c7981 */ /* 0x000ea2000c1e1900 */
[----:B------:R-:W-:Y:S02]  /*1b20*/  VIADD R8, R8, 0x2 ;  /* 0x0000000208087836 */ /* 0x000fe40000000000 */
[----:B--2---:R-:W-:-:S05]  /*1b30*/  FADD R12, R12, -UR6 ;  /* 0x800000060c0c7e21 */ /* 0x004fca0008000000 */
[----:B------:R-:W-:-:S04]  /*1b40*/  FSET.BF.GT.AND R12, |R12|, UR7, PT ;  /* 0x000000070c0c7c0a */ /* 0x000fc8000b804200 */
[----:B------:R-:W1:Y:S02]  /*1b50*/  F2I.TRUNC.NTZ R15, R12 ;  /* 0x0000000c000f7305 */ /* 0x000e64000020f100 */
[----:B-1----:R0:W-:Y:S02]  /*1b60*/  STG.E desc[UR4][R10.64+0x200], R15 ;  /* 0x0002000f0a007986 */ /* 0x0021e4000c101904 */
.L_x_15:
[----:B------:R-:W-:Y:S05]  /*1b70*/  @P1 EXIT ;  /* 0x000000000000194d */ /* 0x000fea0003800000 */
[----:B------:R-:W-:Y:S01]  /*1b80*/  IMAD R9, R8, 0x80, R9 ;  /* 0x0000008008097824 */ /* 0x000fe200078e0209 */
[----:B------:R-:W2:Y:S03]  /*1b90*/  LDCU UR6, c[0x0][0x390] ;  /* 0x00007200ff0677ac */ /* 0x000ea60008000800 */
[C---:B------:R-:W-:Y:S01]  /*1ba0*/  IMAD.WIDE R4, R9.reuse, 0x4, R4 ;  /* 0x0000000409047825 */ /* 0x040fe200078e0204 */
[----:B------:R-:W4:Y:S05]  /*1bb0*/  LDCU UR7, c[0x0][0x38c] ;  /* 0x00007180ff0777ac */ /* 0x000f2a0008000800 */
[----:B------:R-:W2:Y:S01]  /*1bc0*/  LDG.E R4, desc[UR4][R4.64] ;  /* 0x0000000404047981 */ /* 0x000ea2000c1e1900 */
[----:B------:R-:W-:-:S04]  /*1bd0*/  IMAD.WIDE R2, R9, 0x4, R2 ;  /* 0x0000000409027825 */ /* 0x000fc800078e0202 */
[----:B--2---:R-:W-:-:S05]  /*1be0*/  FADD R0, R4, -UR6 ;  /* 0x8000000604007e21 */ /* 0x004fca0008000000 */
[----:B----4-:R-:W-:-:S04]  /*1bf0*/  FSET.BF.GT.AND R0, |R0|, UR7, PT ;  /* 0x0000000700007c0a */ /* 0x010fc8000b804200 */
[----:B------:R-:W2:Y:S02]  /*1c00*/  F2I.TRUNC.NTZ R7, R0 ;  /* 0x0000000000077305 */ /* 0x000ea4000020f100 */
[----:B--2---:R-:W-:Y:S01]  /*1c10*/  STG.E desc[UR4][R2.64], R7 ;  /* 0x0000000702007986 */ /* 0x004fe2000c101904 */
[----:B------:R-:W-:Y:S05]  /*1c20*/  EXIT ;  /* 0x000000000000794d */ /* 0x000fea0003800000 */
.L_x_16:
[----:B------:R-:W-:-:S00]  /*1c30*/  BRA `(.L_x_16) ;  /* 0xfffffffc00fc7947 */ /* 0x000fc0000383ffff */
[----:B------:R-:W-:-:S00]  /*1c40*/  NOP ;  /* 0x0000000000007918 */ /* 0x000fc00000000000 */
        /* <DEDUP_REMOVED lines=11> */
.L_x_43:


//--------------------- .text._ZN3cub18CUB_300001_SM_10006detail9transform16transform_kernelINS2_10policy_hubILb1EN4cuda3std3__45tupleIJN6thrust24THRUST_300001_SM_1000_NS6detail15normal_iteratorINSA_10device_ptrIfEEEENSC_INSD_IiEEEEEEEE10policy1000Ei16smoother_functorSH_JPfPiEEEvT0_iT1_T2_DpNS2_10kernel_argIT3_EE --------------------------
	.section	.text._ZN3cub18CUB_300001_SM_10006detail9transform16transform_kernelINS2_10policy_hubILb1EN4cuda3std3__45tupleIJN6thrust24THRUST_300001_SM_1000_NS6detail15normal_iteratorINSA_10device_ptrIfEEEENSC_INSD_IiEEEEEEEE10policy1000Ei16smoother_functorSH_JPfPiEEEvT0_iT1_T2_DpNS2_10kernel_argIT3_EE,"ax",@progbits
	.align	128
        .global         _ZN3cub18CUB_300001_SM_10006detail9transform16transform_kernelINS2_10policy_hubILb1EN4cuda3std3__45tupleIJN6thrust24THRUST_300001_SM_1000_NS6detail15normal_iteratorINSA_10device_ptrIfEEEENSC_INSD_IiEEEEEEEE10policy1000Ei16smoother_functorSH_JPfPiEEEvT0_iT1_T2_DpNS2_10kernel_argIT3_EE
        .type           _ZN3cub18CUB_300001_SM_10006detail9transform16transform_kernelINS2_10policy_hubILb1EN4cuda3std3__45tupleIJN6thrust24THRUST_300001_SM_1000_NS6detail15normal_iteratorINSA_10device_ptrIfEEEENSC_INSD_IiEEEEEEEE10policy1000Ei16smoother_functorSH_JPfPiEEEvT0_iT1_T2_DpNS2_10kernel_argIT3_EE,@function
        .size           _ZN3cub18CUB_300001_SM_10006detail9transform16transform_kernelINS2_10policy_hubILb1EN4cuda3std3__45tupleIJN6thrust24THRUST_300001_SM_1000_NS6detail15normal_iteratorINSA_10device_ptrIfEEEENSC_INSD_IiEEEEEEEE10policy1000Ei16smoother_functorSH_JPfPiEEEvT0_iT1_T2_DpNS2_10kernel_argIT3_EE,(.L_x_44 - _ZN3cub18CUB_300001_SM_10006detail9transform16transform_kernelINS2_10policy_hubILb1EN4cuda3std3__45tupleIJN6thrust24THRUST_300001_SM_1000_NS6detail15normal_iteratorINSA_10device_ptrIfEEEENSC_INSD_IiEEEEEEEE10policy1000Ei16smoother_functorSH_JPfPiEEEvT0_iT1_T2_DpNS2_10kernel_argIT3_EE)
        .other          _ZN3cub18CUB_300001_SM_10006detail9transform16transform_kernelINS2_10policy_hubILb1EN4cuda3std3__45tupleIJN6thrust24THRUST_300001_SM_1000_NS6detail15normal_iteratorINSA_10device_ptrIfEEEENSC_INSD_IiEEEEEEEE10policy1000Ei16smoother_functorSH_JPfPiEEEvT0_iT1_T2_DpNS2_10kernel_argIT3_EE,@"STO_CUDA_ENTRY STV_DEFAULT"
_ZN3cub18CUB_300001_SM_10006detail9transform16transform_kernelINS2_10policy_hubILb1EN4cuda3std3__45tupleIJN6thrust24THRUST_300001_SM_1000_NS6detail15normal_iteratorINSA_10device_ptrIfEEEENSC_INSD_IiEEEEEEEE10policy1000Ei16smoother_functorSH_JPfPiEEEvT0_iT1_T2_DpNS2_10kernel_argIT3_EE:
.text._ZN3cub18CUB_300001_SM_10006detail9transform16transform_kernelINS2_10policy_hubILb1EN4cuda3std3__45tupleIJN6thrust24THRUST_300001_SM_1000_NS6detail15normal_iteratorINSA_10device_ptrIfEEEENSC_INSD_IiEEEEEEEE10policy1000Ei16smoother_functorSH_JPfPiEEEvT0_iT1_T2_DpNS2_10kernel_argIT3_EE:
[----:B------:R-:W-:Y:S08]  /*0000*/  LDC R1, c[0x0][0x37c] ;  /* 0x0000df00ff017b82 */ /* 0x000ff00000000800 */
[----:B------:R-:W0:Y:S01]  /*0010*/  LDC.64 R10, c[0x0][0x380] ;  /* 0x0000e000ff0a7b82 */ /* 0x000e220000000a00 */
[----:B------:R-:W1:Y:S01]  /*0020*/  S2R R9, SR_TID.X ;  /* 0x0000000000097919 */ /* 0x000e620000002100 */
[----:B------:R-:W-:Y:S06]  /*0030*/  BSSY.RECONVERGENT B0, `(.L_x_17) ;  /* 0x000001f000007945 */ /* 0x000fec0003800200 */
[----:B------:R-:W2:Y:S01]  /*0040*/  S2UR UR4, SR_CTAID.X ;  /* 0x00000000000479c3 */ /* 0x000ea20000002500 */
[----:B0-----:R-:W-:-:S04]  /*0050*/  IMAD.SHL.U32 R3, R11, 0x80, RZ ;  /* 0x000000800b037824 */ /* 0x001fc800078e00ff */
[----:B--2---:R-:W-:Y:S02]  /*0060*/  IMAD R7, R3, UR4, RZ ;  /* 0x0000000403077c24 */ /* 0x004fe4000f8e02ff */
[----:B-1----:R-:W-:Y:S02]  /*0070*/  IMAD.SHL.U32 R13, R9, 0x80, RZ ;  /* 0x00000080090d7824 */ /* 0x002fe400078e00ff */
[----:B------:R-:W-:-:S05]  /*0080*/  IMAD.IADD R10, R10, 0x1, -R7 ;  /* 0x000000010a0a7824 */ /* 0x000fca00078e0a07 */
[----:B------:R-:W-:-:S05]  /*0090*/  VIMNMX R0, PT, PT, R3, R10, PT ;  /* 0x0000000a03007248 */ /* 0x000fca0003fe0100 */
[----:B------:R-:W-:-:S05]  /*00a0*/  IMAD.SHL.U32 R2, R0, 0x4, RZ ;  /* 0x0000000400027824 */ /* 0x000fca00078e00ff */
[----:B------:R-:W-:-:S13]  /*00b0*/  ISETP.GE.AND P0, PT, R13, R2, PT ;  /* 0x000000020d00720c */ /* 0x000fda0003f06270 */
[----:B------:R-:W-:Y:S05]  /*00c0*/  @P0 BRA `(.L_x_18) ;  /* 0x0000000000540947 */ /* 0x000fea0003800000 */
[----:B------:R-:W0:Y:S01]  /*00d0*/  LDC.64 R4, c[0x0][0x398] ;  /* 0x0000e600ff047b82 */ /* 0x000e220000000a00 */
[----:B------:R-:W-:Y:S01]  /*00e0*/  BSSY.RECONVERGENT B1, `(.L_x_19) ;  /* 0x000000a000017945 */ /* 0x000fe20003800200 */
[----:B------:R-:W-:Y:S02]  /*00f0*/  IMAD.MOV.U32 R15, RZ, RZ, R13 ;  /* 0x000000ffff0f7224 */ /* 0x000fe400078e000d */
[----:B0-----:R-:W-:-:S04]  /*0100*/  IMAD.WIDE.U32 R4, R9, 0x80, R4 ;  /* 0x0000008009047825 */ /* 0x001fc800078e0004 */
[----:B------:R-:W-:-:S07]  /*0110*/  IMAD.WIDE R4, R7, 0x4, R4 ;  /* 0x0000000407047825 */ /* 0x000fce00078e0204 */
.L_x_20:
[----:B------:R-:W-:Y:S01]  /*0120*/  IADD3 R15, PT, PT, R15, 0x4000, RZ ;  /* 0x000040000f0f7810 */ /* 0x000fe20007ffe0ff */
[----:B------:R0:W-:Y:S03]  /*0130*/  CCTL.E.PF2 [R4] ;  /* 0x000000000400798f */ /* 0x0001e60000800100 */
[----:B------:R-:W-:Y:S02]  /*0140*/  ISETP.GE.AND P0, PT, R15, R2, PT ;  /* 0x000000020f00720c */ /* 0x000fe40003f06270 */
[----:B0-----:R-:W-:-:S05]  /*0150*/  IADD3 R4, P1, PT, R4, 0x4000, RZ ;  /* 0x0000400004047810 */ /* 0x001fca0007f3e0ff */
[----:B------:R-:W-:-:S06]  /*0160*/  IMAD.X R5, RZ, RZ, R5, P1 ;  /* 0x000000ffff057224 */ /* 0x000fcc00008e0605 */
[----:B------:R-:W-:Y:S05]  /*0170*/  @!P0 BRA `(.L_x_20) ;  /* 0xfffffffc00e88947 */ /* 0x000fea000383ffff */
[----:B------:R-:W-:Y:S05]  /*0180*/  BSYNC.RECONVERGENT B1 ;  /* 0x0000000000017941 */ /* 0x000fea0003800200 */
.L_x_19:
[----:B------:R-:W0:Y:S02]  /*0190*/  LDC.64 R4, c[0x0][0x3a8] ;  /* 0x0000ea00ff047b82 */ /* 0x000e240000000a00 */
[----:B0-----:R-:W-:-:S04]  /*01a0*/  IMAD.WIDE.U32 R4, R9, 0x80, R4 ;  /* 0x0000008009047825 */ /* 0x001fc800078e0004 */
[----:B------:R-:W-:-:S07]  /*01b0*/  IMAD.WIDE R4, R7, 0x4, R4 ;  /* 0x0000000407047825 */ /* 0x000fce00078e0204 */
.L_x_21:
[----:B------:R-:W-:Y:S01]  /*01c0*/  VIADD R13, R13, 0x4000 ;  /* 0x000040000d0d7836 */ /* 0x000fe20000000000 */
[----:B------:R0:W-:Y:S04]  /*01d0*/  CCTL.E.PF2 [R4] ;  /* 0x000000000400798f */ /* 0x0001e80000800100 */
[----:B------:R-:W-:Y:S02]  /*01e0*/  ISETP.GE.AND P0, PT, R13, R2, PT ;  /* 0x000000020d00720c */ /* 0x000fe40003f06270 */
[----:B0-----:R-:W-:-:S05]  /*01f0*/  IADD3 R4, P1, PT, R4, 0x4000, RZ ;  /* 0x0000400004047810 */ /* 0x001fca0007f3e0ff */
[----:B------:R-:W-:-:S06]  /*0200*/  IMAD.X R5, RZ, RZ, R5, P1 ;  /* 0x000000ffff057224 */ /* 0x000fcc00008e0605 */
[----:B------:R-:W-:Y:S05]  /*0210*/  @!P0 BRA `(.L_x_21) ;  /* 0xfffffffc00e88947 */ /* 0x000fea000383ffff */
.L_x_18:
[----:B------:R-:W-:Y:S05]  /*0220*/  BSYNC.RECONVERGENT B0 ;  /* 0x0000000000007941 */ /* 0x000fea0003800200 */
.L_x_17:
[----:B------:R-:W0:Y:S01]  /*0230*/  LDCU.128 UR8, c[0x0][0x390] ;  /* 0x00007200ff0877ac */ /* 0x000e220008000c00 */
[----:B------:R-:W-:Y:S01]  /*0240*/  ISETP.GT.AND P0, PT, R3, R10, PT ;  /* 0x0000000a0300720c */ /* 0x000fe20003f04270 */
[----:B------:R-:W-:Y:S01]  /*0250*/  IMAD.WIDE R6, R7, 0x4, RZ ;  /* 0x0000000407067825 */ /* 0x000fe200078e02ff */
[----:B------:R-:W1:Y:S02]  /*0260*/  LDCU.64 UR4, c[0x0][0x358] ;  /* 0x00006b00ff0477ac */ /* 0x000e640008000a00 */
[C---:B0-----:R-:W-:Y:S02]  /*0270*/  IADD3 R4, P1, PT, R6.reuse, UR10, RZ ;  /* 0x0000000a06047c10 */ /* 0x041fe4000ff3e0ff */
[----:B------:R-:W-:Y:S02]  /*0280*/  IADD3 R2, P2, PT, R6, UR8, RZ ;  /* 0x0000000806027c10 */ /* 0x000fe4000ff5e0ff */
[C---:B------:R-:W-:Y:S02]  /*0290*/  IADD3.X R5, PT, PT, R7.reuse, UR11, RZ, P1, !PT ;  /* 0x0000000b07057c10 */ /* 0x040fe40008ffe4ff */
[----:B------:R-:W-:-:S03]  /*02a0*/  IADD3.X R3, PT, PT, R7, UR9, RZ, P2, !PT ;  /* 0x0000000907037c10 */ /* 0x000fc600097fe4ff */
[----:B-1----:R-:W-:Y:S06]  /*02b0*/  @P0 BRA `(.L_x_22) ;  /* 0x00000008000c0947 */ /* 0x002fec0003800000 */
[----:B------:R-:W-:-:S13]  /*02c0*/  ISETP.GE.AND P0, PT, R11, 0x1, PT ;  /* 0x000000010b00780c */ /* 0x000fda0003f06270 */
[----:B------:R-:W-:Y:S05]  /*02d0*/  @!P0 EXIT ;  /* 0x000000000000894d */ /* 0x000fea0003800000 */
[C---:B------:R-:W-:Y:S01]  /*02e0*/  ISETP.GE.U32.AND P1, PT, R11.reuse, 0x8, PT ;  /* 0x000000080b00780c */ /* 0x040fe20003f26070 */
[----:B------:R-:W-:Y:S01]  /*02f0*/  IMAD.MOV.U32 R0, RZ, RZ, RZ ;  /* 0x000000ffff007224 */ /* 0x000fe200078e00ff */
[----:B------:R-:W-:-:S04]  /*0300*/  LOP3.LUT R22, R11, 0x7, RZ, 0xc0, !PT ;  /* 0x000000070b167812 */ /* 0x000fc800078ec0ff */
[----:B------:R-:W-:-:S07]  /*0310*/  ISETP.NE.AND P0, PT, R22, RZ, PT ;  /* 0x000000ff1600720c */ /* 0x000fce0003f05270 */
[----:B------:R-:W-:Y:S06]  /*0320*/  @!P1 BRA `(.L_x_23) ;  /* 0x0000000000f89947 */ /* 0x000fec0003800000 */
[----:B------:R-:W-:Y:S01]  /*0330*/  IMAD.WIDE.U32 R16, R9, 0x4, R6 ;  /* 0x0000000409107825 */ /* 0x000fe200078e0006 */
[----:B------:R-:W-:Y:S01]  /*0340*/  LOP3.LUT R0, R11, 0x7ffffff8, RZ, 0xc0, !PT ;  /* 0x7ffffff80b007812 */ /* 0x000fe200078ec0ff */
[----:B------:R-:W0:Y:S02]  /*0350*/  LDCU.64 UR6, c[0x0][0x388] ;  /* 0x00007100ff0677ac */ /* 0x000e240008000a00 */
[----:B------:R-:W-:Y:S01]  /*0360*/  VIADD R15, R9, 0x80 ;  /* 0x00000080090f7836 */ /* 0x000fe20000000000 */
[----:B------:R-:W-:Y:S01]  /*0370*/  MOV R8, R16 ;  /* 0x0000001000087202 */ /* 0x000fe20000000f00 */
[----:B------:R-:W-:Y:S01]  /*0380*/  IMAD.MOV R14, RZ, RZ, -R0 ;  /* 0x000000ffff0e7224 */ /* 0x000fe200078e0a00 */
[----:B------:R-:W1:Y:S06]  /*0390*/  LDCU.128 UR8, c[0x0][0x390] ;  /* 0x00007200ff0877ac */ /* 0x000e6c0008000c00 */
.L_x_24:
[----:B-1----:R-:W-:-:S04]  /*03a0*/  IADD3 R18, P1, PT, R8, UR10, RZ ;  /* 0x0000000a08127c10 */ /* 0x002fc8000ff3e0ff */
[----:B---3--:R-:W-:-:S05]  /*03b0*/  IADD3.X R19, PT, PT, R17, UR11, RZ, P1, !PT ;  /* 0x0000000b11137c10 */ /* 0x008fca0008ffe4ff */
[----:B------:R-:W0:Y:S01]  /*03c0*/  LDG.E R18, desc[UR4][R18.64] ;  /* 0x0000000412127981 */ /* 0x000e22000c1e1900 */
[----:B------:R-:W-:-:S04]  /*03d0*/  IADD3 R20, P1, PT, R8, UR8, RZ ;  /* 0x0000000808147c10 */ /* 0x000fc8000ff3e0ff */
[----:B------:R-:W-:Y:S01]  /*03e0*/  IADD3.X R21, PT, PT, R17, UR9, RZ, P1, !PT ;  /* 0x0000000911157c10 */ /* 0x000fe20008ffe4ff */
[----:B0-----:R-:W-:-:S05]  /*03f0*/  FADD R10, R18, -UR7 ;  /* 0x80000007120a7e21 */ /* 0x001fca0008000000 */
[----:B------:R-:W-:Y:S01]  /*0400*/  FSET.BF.GT.AND R16, |R10|, UR6, PT ;  /* 0x000000060a107c0a */ /* 0x000fe2000b804200 */
        /* <DEDUP_REMOVED lines=27> */
[----:B------:R-:W3:Y:S02]  /*05c0*/  LDG.E R16, desc[UR4][R12.64+0x800] ;  /* 0x000800040c107981 */ /* 0x000ee4000c1e1900 */
[----:B---3--:R-:W-:-:S05]  /*05d0*/  FADD R16, R16, -UR7 ;  /* 0x8000000710107e21 */ /* 0x008fca0008000000 */
[----:B------:R-:W-:-:S04]  /*05e0*/  FSET.BF.GT.AND R16, |R16|, UR6, PT ;  /* 0x0000000610107c0a */ /* 0x000fc8000b804200 */
[----:B0-----:R-:W0:Y:S02]  /*05f0*/  F2I.TRUNC.NTZ R21, R16 ;  /* 0x0000001000157305 */ /* 0x001e24000020f100 */
[----:B0-----:R3:W-:Y:S04]  /*0600*/  STG.E desc[UR4][R10.64+0x800], R21 ;  /* 0x000800150a007986 */ /* 0x0017e8000c101904 */
[----:B------:R-:W4:Y:S02]  /*0610*/  LDG.E R18, desc[UR4][R12.64+0xa00] ;  /* 0x000a00040c127981 */ /* 0x000f24000c1e1900 */
[----:B----4-:R-:W-:-:S05]  /*0620*/  FADD R18, R18, -UR7 ;  /* 0x8000000712127e21 */ /* 0x010fca0008000000 */
[----:B------:R-:W-:-:S04]  /*0630*/  FSET.BF.GT.AND R18, |R18|, UR6, PT ;  /* 0x0000000612127c0a */ /* 0x000fc8000b804200 */
[----:B--2---:R-:W0:Y:S02]  /*0640*/  F2I.TRUNC.NTZ R23, R18 ;  /* 0x0000001200177305 */ /* 0x004e24000020f100 */
[----:B0-----:R3:W-:Y:S04]  /*0650*/  STG.E desc[UR4][R10.64+0xa00], R23 ;  /* 0x000a00170a007986 */ /* 0x0017e8000c101904 */
[----:B-1----:R-:W2:Y:S01]  /*0660*/  LDG.E R19, desc[UR4][R12.64+0xc00] ;  /* 0x000c00040c137981 */ /* 0x002ea2000c1e1900 */
[----:B------:R-:W-:Y:S01]  /*0670*/  VIADD R14, R14, 0x8 ;  /* 0x000000080e0e7836 */ /* 0x000fe20000000000 */
[----:B------:R-:W-:Y:S01]  /*0680*/  IADD3 R8, P2, PT, R8, 0x1000, RZ ;  /* 0x0000100008087810 */ /* 0x000fe20007f5e0ff */
[----:B------:R-:W-:-:S03]  /*0690*/  VIADD R15, R15, 0x400 ;  /* 0x000004000f0f7836 */ /* 0x000fc60000000000 */
[----:B------:R-:W-:Y:S02]  /*06a0*/  ISETP.NE.AND P1, PT, R14, RZ, PT ;  /* 0x000000ff0e00720c */ /* 0x000fe40003f25270 */
[----:B------:R-:W-:Y:S01]  /*06b0*/  IADD3.X R17, PT, PT, RZ, R17, RZ, P2, !PT ;  /* 0x00000011ff117210 */ /* 0x000fe200017fe4ff */
[----:B--2---:R-:W-:-:S05]  /*06c0*/  FADD R19, R19, -UR7 ;  /* 0x8000000713137e21 */ /* 0x004fca0008000000 */
[----:B------:R-:W-:-:S06]  /*06d0*/  FSET.BF.GT.AND R19, |R19|, UR6, PT ;  /* 0x0000000613137c0a */ /* 0x000fcc000b804200 */
[----:B------:R-:W0:Y:S02]  /*06e0*/  F2I.TRUNC.NTZ R19, R19 ;  /* 0x0000001300137305 */ /* 0x000e24000020f100 */
[----:B0-----:R3:W-:Y:S01]  /*06f0*/  STG.E desc[UR4][R10.64+0xc00], R19 ;  /* 0x000c00130a007986 */ /* 0x0017e2000c101904 */
[----:B------:R-:W-:Y:S05]  /*0700*/  @P1 BRA `(.L_x_24) ;  /* 0xfffffffc00241947 */ /* 0x000fea000383ffff */
.L_x_23:
[----:B------:R-:W-:Y:S05]  /*0710*/  @!P0 EXIT ;  /* 0x000000000000894d */ /* 0x000fea0003800000 */
[----:B------:R-:W0:Y:S01]  /*0720*/  LDC R8, c[0x0][0x384] ;  /* 0x0000e100ff087b82 */ /* 0x000e220000000800 */
[----:B------:R-:W-:Y:S02]  /*0730*/  ISETP.GE.U32.AND P0, PT, R22, 0x4, PT ;  /* 0x000000041600780c */ /* 0x000fe40003f06070 */
[----:B0-----:R-:W-:-:S04]  /*0740*/  LOP3.LUT R18, R8, 0x3, RZ, 0xc0, !PT ;  /* 0x0000000308127812 */ /* 0x001fc800078ec0ff */
[----:B------:R-:W-:-:S07]  /*0750*/  ISETP.NE.AND P1, PT, R18, RZ, PT ;  /* 0x000000ff1200720c */ /* 0x000fce0003f25270 */
[----:B------:R-:W-:Y:S06]  /*0760*/  @!P0 BRA `(.L_x_25) ;  /* 0x0000000000648947 */ /* 0x000fec0003800000 */
[----:B---3--:R-:W-:Y:S01]  /*0770*/  IMAD R11, R0, 0x80, R9 ;  /* 0x00000080000b7824 */ /* 0x008fe200078e0209 */
[----:B------:R-:W0:Y:S03]  /*0780*/  LDCU.64 UR6, c[0x0][0x388] ;  /* 0x00007100ff0677ac */ /* 0x000e260008000a00 */
[----:B------:R-:W-:-:S05]  /*0790*/  IMAD.WIDE R6, R11, 0x4, R4 ;  /* 0x000000040b067825 */ /* 0x000fca00078e0204 */
[----:B------:R-:W0:Y:S02]  /*07a0*/  LDG.E R10, desc[UR4][R6.64] ;  /* 0x00000004060a7981 */ /* 0x000e24000c1e1900 */
[----:B0-----:R-:W-:-:S05]  /*07b0*/  FADD R10, R10, -UR7 ;  /* 0x800000070a0a7e21 */ /* 0x001fca0008000000 */
[----:B------:R-:W-:Y:S01]  /*07c0*/  FSET.BF.GT.AND R12, |R10|, UR6, PT ;  /* 0x000000060a0c7c0a */ /* 0x000fe2000b804200 */
        /* <DEDUP_REMOVED lines=19> */
.L_x_25:
[----:B------:R-:W-:Y:S05]  /*0900*/  @!P1 EXIT ;  /* 0x000000000000994d */ /* 0x000fea0003800000 */
[----:B------:R-:W-:Y:S02]  /*0910*/  ISETP.NE.AND P0, PT, R18, 0x1, PT ;  /* 0x000000011200780c */ /* 0x000fe40003f05270 */
[----:B------:R-:W-:-:S04]  /*0920*/  LOP3.LUT R8, R8, 0x1, RZ, 0xc0, !PT ;  /* 0x0000000108087812 */ /* 0x000fc800078ec0ff */
[----:B------:R-:W-:-:S07]  /*0930*/  ISETP.NE.U32.AND P1, PT, R8, 0x1, PT ;  /* 0x000000010800780c */ /* 0x000fce0003f25070 */
[----:B------:R-:W-:Y:S06]  /*0940*/  @!P0 BRA `(.L_x_26) ;  /* 0x00000000003c8947 */ /* 0x000fec0003800000 */
[----:B-1-3--:R-:W-:Y:S01]  /*0950*/  IMAD R11, R0, 0x80, R9 ;  /* 0x00000080000b7824 */ /* 0x00afe200078e0209 */
[----:B------:R-:W0:Y:S03]  /*0960*/  LDCU.64 UR6, c[0x0][0x388] ;  /* 0x00007100ff0677ac */ /* 0x000e260008000a00 */
[----:B------:R-:W-:-:S05]  /*0970*/  IMAD.WIDE R6, R11, 0x4, R4 ;  /* 0x000000040b067825 */ /* 0x000fca00078e0204 */
[----:B------:R-:W0:Y:S01]  /*0980*/  LDG.E R8, desc[UR4][R6.64] ;  /* 0x0000000406087981 */ /* 0x000e22000c1e1900 */
[----:B------:R-:W-:-:S04]  /*0990*/  IMAD.WIDE R10, R11, 0x4, R2 ;  /* 0x000000040b0a7825 */ /* 0x000fc800078e0202 */
[----:B0-----:R-:W-:-:S05]  /*09a0*/  FADD R8, R8, -UR7 ;  /* 0x8000000708087e21 */ /* 0x001fca0008000000 */
[----:B------:R-:W-:-:S04]  /*09b0*/  FSET.BF.GT.AND R8, |R8|, UR6, PT ;  /* 0x0000000608087c0a */ /* 0x000fc8000b804200 */
        /* <DEDUP_REMOVED lines=8> */
.L_x_26:
[----:B------:R-:W-:Y:S05]  /*0a40*/  @P1 EXIT ;  /* 0x000000000000194d */ /* 0x000fea0003800000 */
[----:B------:R-:W-:Y:S01]  /*0a50*/  LEA R9, R0, R9, 0x7 ;  /* 0x0000000900097211 */ /* 0x000fe200078e38ff */
[----:B------:R-:W2:Y:S04]  /*0a60*/  LDCU.64 UR6, c[0x0][0x388] ;  /* 0x00007100ff0677ac */ /* 0x000ea80008000a00 */
[----:B------:R-:W-:-:S06]  /*0a70*/  IMAD.WIDE R4, R9, 0x4, R4 ;  /* 0x0000000409047825 */ /* 0x000fcc00078e0204 */
[----:B------:R-:W2:Y:S01]  /*0a80*/  LDG.E R4, desc[UR4][R4.64] ;  /* 0x0000000404047981 */ /* 0x000ea2000c1e1900 */
[----:B------:R-:W-:-:S04]  /*0a90*/  IMAD.WIDE R2, R9, 0x4, R2 ;  /* 0x0000000409027825 */ /* 0x000fc800078e0202 */
[----:B--2---:R-:W-:-:S05]  /*0aa0*/  FADD R0, R4, -UR7 ;  /* 0x8000000704007e21 */ /* 0x004fca0008000000 */
[----:B------:R-:W-:-:S04]  /*0ab0*/  FSET.BF.GT.AND R0, |R0|, UR6, PT ;  /* 0x0000000600007c0a */ /* 0x000fc8000b804200 */
[----:B------:R-:W2:Y:S02]  /*0ac0*/  F2I.TRUNC.NTZ R7, R0 ;  /* 0x0000000000077305 */ /* 0x000ea4000020f100 */
[----:B--2---:R-:W-:Y:S01]  /*0ad0*/  STG.E desc[UR4][R2.64], R7 ;  /* 0x0000000702007986 */ /* 0x004fe2000c101904 */
[----:B------:R-:W-:Y:S05]  /*0ae0*/  EXIT ;  /* 0x000000000000794d */ /* 0x000fea0003800000 */
.L_x_22:
[----:B------:R-:W-:-:S13]  /*0af0*/  ISETP.GE.AND P0, PT, R11, 0x1, PT ;  /* 0x000000010b00780c */ /* 0x000fda0003f06270 */
[----:B------:R-:W-:Y:S05]  /*0b00*/  @!P0 EXIT ;  /* 0x000000000000894d */ /* 0x000fea0003800000 */
[C---:B------:R-:W-:Y:S01]  /*0b10*/  ISETP.GE.U32.AND P0, PT, R11.reuse, 0x8, PT ;  /* 0x000000080b00780c */ /* 0x040fe20003f06070 */
[----:B------:R-:W-:Y:S01]  /*0b20*/  IMAD.MOV.U32 R6, RZ, RZ, RZ ;  /* 0x000000ffff067224 */ /* 0x000fe200078e00ff */
[----:B------:R-:W-:-:S11]  /*0b30*/  LOP3.LUT R20, R11, 0x7, RZ, 0xc0, !PT ;  /* 0x000000070b147812 */ /* 0x000fd600078ec0ff */
[----:B------:R-:W-:Y:S05]  /*0b40*/  @!P0 BRA `(.L_x_27) ;  /* 0x0000000400308947 */ /* 0x000fea0003800000 */
[----:B------:R-:W-:Y:S01]  /*0b50*/  LOP3.LUT R6, R11, 0x7ffffff8, RZ, 0xc0, !PT ;  /* 0x7ffffff80b067812 */ /* 0x000fe200078ec0ff */
[----:B------:R-:W-:Y:S01]  /*0b60*/  IMAD.MOV.U32 R8, RZ, RZ, RZ ;  /* 0x000000ffff087224 */ /* 0x000fe200078e00ff */
[----:B------:R-:W0:Y:S06]  /*0b70*/  LDCU.64 UR6, c[0x0][0x388] ;  /* 0x00007100ff0677ac */ /* 0x000e2c0008000a00 */
.L_x_30:
[----:B-1----:R-:W-:-:S05]  /*0b80*/  IMAD R7, R8, 0x80, R9 ;  /* 0x0000008008077824 */ /* 0x002fca00078e0209 */
[----:B------:R-:W-:-:S13]  /*0b90*/  ISETP.GE.AND P0, PT, R7, R0, PT ;  /* 0x000000000700720c */ /* 0x000fda0003f06270 */
[C---:B------:R-:W-:Y:S01]  /*0ba0*/  @!P0 IMAD.WIDE.U32 R12, R7.reuse, 0x4, R4 ;  /* 0x00000004070c8825 */ /* 0x040fe200078e0004 */
[----:B------:R-:W1:Y:S05]  /*0bb0*/  @!P0 LDC.64 R10, c[0x0][0x388] ;  /* 0x0000e200ff0a8b82 */ /* 0x000e6a0000000a00 */
[----:B------:R-:W1:Y:S01]  /*0bc0*/  @!P0 LDG.E R12, desc[UR4][R12.64] ;  /* 0x000000040c0c8981 */ /* 0x000e62000c1e1900 */
[C---:B------:R-:W-:Y:S02]  /*0bd0*/  VIADD R19, R7.reuse, 0x80 ;  /* 0x0000008007137836 */ /* 0x040fe40000000000 */
[----:B------:R-:W-:-:S03]  /*0be0*/  @!P0 IMAD.WIDE.U32 R14, R7, 0x4, R2 ;  /* 0x00000004070e8825 */ /* 0x000fc600078e0002 */
[----:B------:R-:W-:Y:S01]  /*0bf0*/  ISETP.GE.AND P1, PT, R19, R0, PT ;  /* 0x000000001300720c */ /* 0x000fe20003f26270 */
[----:B-1----:R-:W-:-:S12]  /*0c00*/  @!P0 FADD R11, R12, -R11 ;  /* 0x8000000b0c0b8221 */ /* 0x002fd80000000000 */
[----:B------:R-:W1:Y:S01]  /*0c10*/  @!P1 LDC.64 R12, c[0x0][0x388] ;  /* 0x0000e200ff0c9b82 */ /* 0x000e620000000a00 */
[----:B------:R-:W-:Y:S01]  /*0c20*/  @!P0 FSET.BF.GT.AND R16, |R11|, R10, PT ;  /* 0x0000000a0b10820a */ /* 0x000fe20003804200 */
[----:B------:R-:W-:-:S03]  /*0c30*/  IMAD.WIDE R10, R19, 0x4, R4 ;  /* 0x00000004130a7825 */ /* 0x000fc600078e0204 */
[----:B------:R-:W2:Y:S02]  /*0c40*/  @!P0 F2I.TRUNC.NTZ R17, R16 ;  /* 0x0000001000118305 */ /* 0x000ea4000020f100 */
[----:B--2---:R2:W-:Y:S04]  /*0c50*/  @!P0 STG.E desc[UR4][R14.64], R17 ;  /* 0x000000110e008986 */ /* 0x0045e8000c101904 */
[----:B------:R-:W1:Y:S02]  /*0c60*/  @!P1 LDG.E R18, desc[UR4][R10.64] ;  /* 0x000000040a129981 */ /* 0x000e64000c1e1900 */
[----:B-1----:R-:W-:-:S05]  /*0c70*/  @!P1 FADD R13, R18, -R13 ;  /* 0x8000000d120d9221 */ /* 0x002fca0000000000 */
[----:B------:R-:W-:Y:S02]  /*0c80*/  @!P1 FSET.BF.GT.AND R18, |R13|, R12, PT ;  /* 0x0000000c0d12920a */ /* 0x000fe40003804200 */
[----:B------:R-:W-:Y:S02]  /*0c90*/  IADD3 R13, PT, PT, R7, 0x100, RZ ;  /* 0x00000100070d7810 */ /* 0x000fe40007ffe0ff */
[----:B------:R-:W1:Y:S02]  /*0ca0*/  @!P1 F2I.TRUNC.NTZ R21, R18 ;  /* 0x0000001200159305 */ /* 0x000e64000020f100 */
[----:B------:R-:W-:Y:S01]  /*0cb0*/  ISETP.GE.AND P0, PT, R13, R0, PT ;  /* 0x000000000d00720c */ /* 0x000fe20003f06270 */
[----:B------:R-:W-:-:S05]  /*0cc0*/  IMAD.WIDE R12, R19, 0x4, R2 ;  /* 0x00000004130c7825 */ /* 0x000fca00078e0202 */
[----:B-1----:R-:W-:Y:S07]  /*0cd0*/  @!P1 STG.E desc[UR4][R12.64], R21 ;  /* 0x000000150c009986 */ /* 0x002fee000c101904 */
[----:B--2---:R-:W1:Y:S01]  /*0ce0*/  @!P0 LDC.64 R14, c[0x0][0x388] ;  /* 0x0000e200ff0e8b82 */ /* 0x004e620000000a00 */
[----:B------:R-:W1:Y:S01]  /*0cf0*/  @!P0 LDG.E R16, desc[UR4][R10.64+0x200] ;  /* 0x000200040a108981 */ /* 0x000e62000c1e1900 */
[----:B------:R-:W-:-:S05]  /*0d00*/  VIADD R17, R7, 0x180 ;  /* 0x0000018007117836 */ /* 0x000fca0000000000 */
[----:B------:R-:W-:Y:S01]  /*0d10*/  ISETP.GE.AND P1, PT, R17, R0, PT ;  /* 0x000000001100720c */ /* 0x000fe20003f26270 */
[----:B-1----:R-:W-:-:S12]  /*0d20*/  @!P0 FADD R15, R16, -R15 ;  /* 0x8000000f100f8221 */ /* 0x002fd80000000000 */
[----:B------:R-:W1:Y:S01]  /*0d30*/  @!P1 LDC.64 R16, c[0x0][0x388] ;  /* 0x0000e200ff109b82 */ /* 0x000e620000000a00 */
[----:B------:R-:W-:-:S06]  /*0d40*/  @!P0 FSET.BF.GT.AND R15, |R15|, R14, PT ;  /* 0x0000000e0f0f820a */ /* 0x000fcc0003804200 */
[----:B------:R-:W2:Y:S02]  /*0d50*/  @!P0 F2I.TRUNC.NTZ R15, R15 ;  /* 0x0000000f000f8305 */ /* 0x000ea4000020f100 */
[----:B--2---:R2:W-:Y:S04]  /*0d60*/  @!P0 STG.E desc[UR4][R12.64+0x200], R15 ;  /* 0x0002000f0c008986 */ /* 0x0045e8000c101904 */
[----:B------:R-:W1:Y:S01]  /*0d70*/  @!P1 LDG.E R14, desc[UR4][R10.64+0x400] ;  /* 0x000400040a0e9981 */ /* 0x000e62000c1e1900 */
[----:B------:R-:W-:-:S05]  /*0d80*/  VIADD R19, R7, 0x200 ;  /* 0x0000020007137836 */ /* 0x000fca0000000000 */
[----:B------:R-:W-:-:S13]  /*0d90*/  ISETP.GE.AND P0, PT, R19, R0, PT ;  /* 0x000000001300720c */ /* 0x000fda0003f06270 */
[----:B------:R-:W2:Y:S01]  /*0da0*/  @!P0 LDC.64 R18, c[0x0][0x388] ;  /* 0x0000e200ff128b82 */ /* 0x000ea20000000a00 */
[----:B-1----:R-:W-:-:S05]  /*0db0*/  @!P1 FADD R17, R14, -R17 ;  /* 0x800000110e119221 */ /* 0x002fca0000000000 */
[----:B------:R-:W-:-:S06]  /*0dc0*/  @!P1 FSET.BF.GT.AND R17, |R17|, R16, PT ;  /* 0x000000101111920a */ /* 0x000fcc0003804200 */
[----:B------:R-:W1:Y:S02]  /*0dd0*/  @!P1 F2I.TRUNC.NTZ R17, R17 ;  /* 0x0000001100119305 */ /* 0x000e64000020f100 */
[----:B-1----:R1:W-:Y:S04]  /*0de0*/  @!P1 STG.E desc[UR4][R12.64+0x400], R17 ;  /* 0x000400110c009986 */ /* 0x0023e8000c101904 */
[----:B------:R-:W2:Y:S02]  /*0df0*/  @!P0 LDG.E R14, desc[UR4][R10.64+0x600] ;  /* 0x000600040a0e8981 */ /* 0x000ea4000c1e1900 */
[----:B--2---:R-:W-:Y:S01]  /*0e00*/  @!P0 FADD R15, R14, -R19 ;  /* 0x800000130e0f8221 */ /* 0x004fe20000000000 */
[----:B------:R-:W-:-:S04]  /*0e10*/  VIADD R19, R7, 0x280 ;  /* 0x0000028007137836 */ /* 0x000fc80000000000 */
[----:B------:R-:W-:Y:S02]  /*0e20*/  @!P0 FSET.BF.GT.AND R15, |R15|, R18, PT ;  /* 0x000000120f0f820a */ /* 0x000fe40003804200 */
[----:B------:R-:W-:-:S04]  /*0e30*/  ISETP.GE.AND P1, PT, R19, R0, PT ;  /* 0x000000001300720c */ /* 0x000fc80003f26270 */
[----:B------:R-:W2:Y:S09]  /*0e40*/  @!P0 F2I.TRUNC.NTZ R15, R15 ;  /* 0x0000000f000f8305 */ /* 0x000eb2000020f100 */
[----:B------:R-:W1:Y:S01]  /*0e50*/  @!P1 LDC.64 R18, c[0x0][0x388] ;  /* 0x0000e200ff129b82 */ /* 0x000e620000000a00 */
[----:B--2---:R2:W-:Y:S04]  /*0e60*/  @!P0 STG.E desc[UR4][R12.64+0x600], R15 ;  /* 0x0006000f0c008986 */ /* 0x0045e8000c101904 */
[----:B------:R-:W1:Y:S02]  /*0e70*/  @!P1 LDG.E R14, desc[UR4][R10.64+0x800] ;  /* 0x000800040a0e9981 */ /* 0x000e64000c1e1900 */
[----:B-1----:R-:W-:Y:S01]  /*0e80*/  @!P1 FADD R17, R14, -R19 ;  /* 0x800000130e119221 */ /* 0x002fe20000000000 */
[----:B------:R-:W-:-:S04]  /*0e90*/  VIADD R19, R7, 0x300 ;  /* 0x0000030007137836 */ /* 0x000fc80000000000 */
[----:B------:R-:W-:Y:S02]  /*0ea0*/  @!P1 FSET.BF.GT.AND R17, |R17|, R18, PT ;  /* 0x000000121111920a */ /* 0x000fe40003804200 */
[----:B------:R-:W-:-:S04]  /*0eb0*/  ISETP.GE.AND P0, PT, R19, R0, PT ;  /* 0x000000001300720c */ /* 0x000fc80003f06270 */
[----:B------:R-:W1:Y:S09]  /*0ec0*/  @!P1 F2I.TRUNC.NTZ R17, R17 ;  /* 0x0000001100119305 */ /* 0x000e72000020f100 */
[----:B------:R-:W2:Y:S01]  /*0ed0*/  @!P0 LDC.64 R18, c[0x0][0x388] ;  /* 0x0000e200ff128b82 */ /* 0x000ea20000000a00 */
[----:B-1----:R1:W-:Y:S04]  /*0ee0*/  @!P1 STG.E desc[UR4][R12.64+0x800], R17 ;  /* 0x000800110c009986 */ /* 0x0023e8000c101904 */
[----:B------:R-:W2:Y:S01]  /*0ef0*/  @!P0 LDG.E R14, desc[UR4][R10.64+0xa00] ;  /* 0x000a00040a0e8981 */ /* 0x000ea2000c1e1900 */
[----:B------:R-:W-:Y:S01]  /*0f00*/  IADD3 R7, PT, PT, R7, 0x380, RZ ;  /* 0x0000038007077810 */ /* 0x000fe20007ffe0ff */
[----:B------:R-:W-:Y:S01]  /*0f10*/  VIADD R8, R8, 0x8 ;  /* 0x0000000808087836 */ /* 0x000fe20000000000 */
[----:B------:R-:W-:Y:S04]  /*0f20*/  BSSY.RECONVERGENT B0, `(.L_x_28) ;  /* 0x000000d000007945 */ /* 0x000fe80003800200 */
[----:B------:R-:W-:Y:S01]  /*0f30*/  ISETP.NE.AND P1, PT, R8, R6, PT ;  /* 0x000000060800720c */ /* 0x000fe20003f25270 */
[----:B--2---:R-:W-:-:S05]  /*0f40*/  @!P0 FADD R15, R14, -R19 ;  /* 0x800000130e0f8221 */ /* 0x004fca0000000000 */
[----:B------:R-:W-:-:S06]  /*0f50*/  @!P0 FSET.BF.GT.AND R15, |R15|, R18, PT ;  /* 0x000000120f0f820a */ /* 0x000fcc0003804200 */
[----:B------:R-:W2:Y:S02]  /*0f60*/  @!P0 F2I.TRUNC.NTZ R15, R15 ;  /* 0x0000000f000f8305 */ /* 0x000ea4000020f100 */
[----:B--2---:R1:W-:Y:S01]  /*0f70*/  @!P0 STG.E desc[UR4][R12.64+0xa00], R15 ;  /* 0x000a000f0c008986 */ /* 0x0043e2000c101904 */
[----:B------:R-:W-:-:S13]  /*0f80*/  ISETP.GE.AND P0, PT, R7, R0, PT ;  /* 0x000000000700720c */ /* 0x000fda0003f06270 */
[----:B-1----:R-:W-:Y:S05]  /*0f90*/  @P0 BRA `(.L_x_29) ;  /* 0x0000000000140947 */ /* 0x002fea0003800000 */
[----:B------:R-:W0:Y:S02]  /*0fa0*/  LDG.E R10, desc[UR4][R10.64+0xc00] ;  /* 0x000c00040a0a7981 */ /* 0x000e24000c1e1900 */
[----:B0-----:R-:W-:-:S05]  /*0fb0*/  FADD R7, R10, -UR7 ;  /* 0x800000070a077e21 */ /* 0x001fca0008000000 */
[----:B------:R-:W-:-:S06]  /*0fc0*/  FSET.BF.GT.AND R7, |R7|, UR6, PT ;  /* 0x0000000607077c0a */ /* 0x000fcc000b804200 */
[----:B------:R-:W0:Y:S02]  /*0fd0*/  F2I.TRUNC.NTZ R7, R7 ;  /* 0x0000000700077305 */ /* 0x000e24000020f100 */
[----:B0-----:R1:W-:Y:S02]  /*0fe0*/  STG.E desc[UR4][R12.64+0xc00], R7 ;  /* 0x000c00070c007986 */ /* 0x0013e4000c101904 */
.L_x_29:
[----:B0-----:R-:W-:Y:S05]  /*0ff0*/  BSYNC.RECONVERGENT B0 ;  /* 0x0000000000007941 */ /* 0x001fea0003800200 */
.L_x_28:
[----:B------:R-:W-:Y:S05]  /*1000*/  @P1 BRA `(.L_x_30) ;  /* 0xfffffff800dc1947 */ /* 0x000fea000383ffff */
.L_x_27:
[----:B------:R-:W-:-:S13]  /*1010*/  ISETP.NE.AND P0, PT, R20, RZ, PT ;  /* 0x000000ff1400720c */ /* 0x000fda0003f05270 */
[----:B------:R-:W-:Y:S05]  /*1020*/  @!P0 EXIT ;  /* 0x000000000000894d */ /* 0x000fea0003800000 */
[----:B-1----:R-:W0:Y:S01]  /*1030*/  LDC R7, c[0x0][0x384] ;  /* 0x0000e100ff077b82 */ /* 0x002e220000000800 */
[----:B------:R-:W-:Y:S02]  /*1040*/  ISETP.GE.U32.AND P1, PT, R20, 0x4, PT ;  /* 0x000000041400780c */ /* 0x000fe40003f26070 */
[----:B0-----:R-:W-:-:S04]  /*1050*/  LOP3.LUT R8, R7, 0x3, RZ, 0xc0, !PT ;  /* 0x0000000307087812 */ /* 0x001fc800078ec0ff */
[----:B------:R-:W-:-:S07]  /*1060*/  ISETP.NE.AND P0, PT, R8, RZ, PT ;  /* 0x000000ff0800720c */ /* 0x000fce0003f05270 */
[----:B------:R-:W-:Y:S06]  /*1070*/  @!P1 BRA `(.L_x_31) ;  /* 0x0000000000a49947 */ /* 0x000fec0003800000 */
[----:B------:R-:W-:-:S05]  /*1080*/  IMAD R11, R6, 0x80, R9 ;  /* 0x00000080060b7824 */ /* 0x000fca00078e0209 */
[----:B------:R-:W-:-:S13]  /*1090*/  ISETP.GE.AND P2, PT, R11, R0, PT ;  /* 0x000000000b00720c */ /* 0x000fda0003f46270 */
[C---:B------:R-:W-:Y:S01]  /*10a0*/  @!P2 IMAD.WIDE R12, R11.reuse, 0x4, R4 ;  /* 0x000000040b0ca825 */ /* 0x040fe200078e0204 */
[----:B------:R-:W0:Y:S05]  /*10b0*/  @!P2 LDC.64 R14, c[0x0][0x388] ;  /* 0x0000e200ff0eab82 */ /* 0x000e2a0000000a00 */
[----:B------:R-:W0:Y:S01]  /*10c0*/  @!P2 LDG.E R12, desc[UR4][R12.64] ;  /* 0x000000040c0ca981 */ /* 0x000e22000c1e1900 */
[----:B------:R-:W-:-:S05]  /*10d0*/  VIADD R19, R11, 0x80 ;  /* 0x000000800b137836 */ /* 0x000fca0000000000 */
[----:B------:R-:W-:-:S13]  /*10e0*/  ISETP.GE.AND P1, PT, R19, R0, PT ;  /* 0x000000001300720c */ /* 0x000fda0003f26270 */
[----:B------:R-:W-:-:S04]  /*10f0*/  @!P1 IMAD.WIDE R16, R19, 0x4, R4 ;  /* 0x0000000413109825 */ /* 0x000fc800078e0204 */
[----:B0-----:R-:W-:Y:S02]  /*1100*/  @!P2 FADD R15, R12, -R15 ;  /* 0x8000000f0c0fa221 */ /* 0x001fe40000000000 */
[----:B------:R-:W0:Y:S03]  /*1110*/  @!P1 LDC.64 R12, c[0x0][0x388] ;  /* 0x0000e200ff0c9b82 */ /* 0x000e260000000a00 */
[----:B------:R-:W-:Y:S01]  /*1120*/  @!P2 FSET.BF.GT.AND R10, |R15|, R14, PT ;  /* 0x0000000e0f0aa20a */ /* 0x000fe20003804200 */
[----:B------:R-:W-:-:S03]  /*1130*/  @!P2 IMAD.WIDE R14, R11, 0x4, R2 ;  /* 0x000000040b0ea825 */ /* 0x000fc600078e0202 */
[----:B------:R-:W1:Y:S02]  /*1140*/  @!P2 F2I.TRUNC.NTZ R21, R10 ;  /* 0x0000000a0015a305 */ /* 0x000e64000020f100 */
[----:B-1----:R1:W-:Y:S04]  /*1150*/  @!P2 STG.E desc[UR4][R14.64], R21 ;  /* 0x000000150e00a986 */ /* 0x0023e8000c101904 */
[----:B------:R-:W0:Y:S01]  /*1160*/  @!P1 LDG.E R16, desc[UR4][R16.64] ;  /* 0x0000000410109981 */ /* 0x000e22000c1e1900 */
[----:B------:R-:W-:-:S04]  /*1170*/  IADD3 R25, PT, PT, R11, 0x100, RZ ;  /* 0x000001000b197810 */ /* 0x000fc80007ffe0ff */
[----:B------:R-:W-:-:S13]  /*1180*/  ISETP.GE.AND P2, PT, R25, R0, PT ;  /* 0x000000001900720c */ /* 0x000fda0003f46270 */
[----:B-1----:R-:W1:Y:S01]  /*1190*/  @!P2 LDC.64 R14, c[0x0][0x388] ;  /* 0x0000e200ff0eab82 */ /* 0x002e620000000a00 */
[----:B0-----:R-:W-:-:S05]  /*11a0*/  @!P1 FADD R13, R16, -R13 ;  /* 0x8000000d100d9221 */ /* 0x001fca0000000000 */
[----:B------:R-:W-:Y:S01]  /*11b0*/  @!P1 FSET.BF.GT.AND R20, |R13|, R12, PT ;  /* 0x0000000c0d14920a */ /* 0x000fe20003804200 */
[----:B------:R-:W-:-:S03]  /*11c0*/  @!P1 IMAD.WIDE R12, R19, 0x4, R2 ;  /* 0x00000004130c9825 */ /* 0x000fc600078e0202 */
[----:B------:R-:W0:Y:S01]  /*11d0*/  @!P1 F2I.TRUNC.NTZ R23, R20 ;  /* 0x0000001400179305 */ /* 0x000e22000020f100 */
[----:B------:R-:W-:Y:S01]  /*11e0*/  @!P2 IMAD.WIDE R18, R25, 0x4, R4 ;  /* 0x000000041912a825 */ /* 0x000fe200078e0204 */
[----:B0-----:R0:W-:Y:S05]  /*11f0*/  @!P1 STG.E desc[UR4][R12.64], R23 ;  /* 0x000000170c009986 */ /* 0x0011ea000c101904 */
[----:B------:R-:W1:Y:S01]  /*1200*/  @!P2 LDG.E R18, desc[UR4][R18.64] ;  /* 0x000000041212a981 */ /* 0x000e62000c1e1900 */
[----:B------:R-:W-:Y:S02]  /*1210*/  VIADD R21, R11, 0x180 ;  /* 0x000001800b157836 */ /* 0x000fe40000000000 */
[----:B------:R-:W-:-:S03]  /*1220*/  @!P2 IMAD.WIDE R10, R25, 0x4, R2 ;  /* 0x00000004190aa825 */ /* 0x000fc600078e0202 */
[----:B------:R-:W-:-:S13]  /*1230*/  ISETP.GE.AND P1, PT, R21, R0, PT ;  /* 0x000000001500720c */ /* 0x000fda0003f26270 */
[----:B0-----:R-:W0:Y:S01]  /*1240*/  @!P1 LDC.64 R12, c[0x0][0x388] ;  /* 0x0000e200ff0c9b82 */ /* 0x001e220000000a00 */
[----:B-1----:R-:W-:-:S05]  /*1250*/  @!P2 FADD R15, R18, -R15 ;  /* 0x8000000f120fa221 */ /* 0x002fca0000000000 */
[----:B------:R-:W-:Y:S01]  /*1260*/  @!P2 FSET.BF.GT.AND R16, |R15|, R14, PT ;  /* 0x0000000e0f10a20a */ /* 0x000fe20003804200 */
[----:B------:R-:W-:-:S03]  /*1270*/  @!P1 IMAD.WIDE R14, R21, 0x4, R4 ;  /* 0x00000004150e9825 */ /* 0x000fc600078e0204 */
[----:B------:R-:W1:Y:S02]  /*1280*/  @!P2 F2I.TRUNC.NTZ R17, R16 ;  /* 0x000000100011a305 */ /* 0x000e64000020f100 */
[----:B-1----:R1:W-:Y:S04]  /*1290*/  @!P2 STG.E desc[UR4][R10.64], R17 ;  /* 0x000000110a00a986 */ /* 0x0023e8000c101904 */
[----:B------:R-:W0:Y:S01]  /*12a0*/  @!P1 LDG.E R14, desc[UR4][R14.64] ;  /* 0x000000040e0e9981 */ /* 0x000e22000c1e1900 */
[----:B------:R-:W-:Y:S02]  /*12b0*/  VIADD R6, R6, 0x4 ;  /* 0x0000000406067836 */ /* 0x000fe40000000000 */
[----:B0-----:R-:W-:-:S05]  /*12c0*/  @!P1 FADD R13, R14, -R13 ;  /* 0x8000000d0e0d9221 */ /* 0x001fca0000000000 */
[----:B------:R-:W-:Y:S01]  /*12d0*/  @!P1 FSET.BF.GT.AND R18, |R13|, R12, PT ;  /* 0x0000000c0d12920a */ /* 0x000fe20003804200 */
[----:B------:R-:W-:-:S03]  /*12e0*/  @!P1 IMAD.WIDE R12, R21, 0x4, R2 ;  /* 0x00000004150c9825 */ /* 0x000fc600078e0202 */
[----:B------:R-:W0:Y:S02]  /*12f0*/  @!P1 F2I.TRUNC.NTZ R19, R18 ;  /* 0x0000001200139305 */ /* 0x000e24000020f100 */
[----:B0-----:R1:W-:Y:S02]  /*1300*/  @!P1 STG.E desc[UR4][R12.64], R19 ;  /* 0x000000130c009986 */ /* 0x0013e4000c101904 */
.L_x_31:
[----:B------:R-:W-:Y:S05]  /*1310*/  @!P0 EXIT ;  /* 0x000000000000894d */ /* 0x000fea0003800000 */
[----:B------:R-:W-:Y:S02]  /*1320*/  ISETP.NE.AND P1, PT, R8, 0x1, PT ;  /* 0x000000010800780c */ /* 0x000fe40003f25270 */
[----:B------:R-:W-:-:S04]  /*1330*/  LOP3.LUT R7, R7, 0x1, RZ, 0xc0, !PT ;  /* 0x0000000107077812 */ /* 0x000fc800078ec0ff */
[----:B------:R-:W-:-:S07]  /*1340*/  ISETP.NE.U32.AND P0, PT, R7, 0x1, PT ;  /* 0x000000010700780c */ /* 0x000fce0003f05070 */
[----:B------:R-:W-:Y:S06]  /*1350*/  @!P1 BRA `(.L_x_32) ;  /* 0x0000000000549947 */ /* 0x000fec0003800000 */
[----:B-1----:R-:W-:-:S05]  /*1360*/  IMAD R13, R6, 0x80, R9 ;  /* 0x00000080060d7824 */ /* 0x002fca00078e0209 */
[----:B------:R-:W-:-:S13]  /*1370*/  ISETP.GE.AND P1, PT, R13, R0, PT ;  /* 0x000000000d00720c */ /* 0x000fda0003f26270 */
[C---:B------:R-:W-:Y:S01]  /*1380*/  @!P1 IMAD.WIDE R10, R13.reuse, 0x4, R4 ;  /* 0x000000040d0a9825 */ /* 0x040fe200078e0204 */
[----:B------:R-:W0:Y:S05]  /*1390*/  @!P1 LDC.64 R14, c[0x0][0x388] ;  /* 0x0000e200ff0e9b82 */ /* 0x000e2a0000000a00 */
[----:B------:R-:W0:Y:S01]  /*13a0*/  @!P1 LDG.E R10, desc[UR4][R10.64] ;  /* 0x000000040a0a9981 */ /* 0x000e22000c1e1900 */
[C---:B------:R-:W-:Y:S01]  /*13b0*/  IADD3 R19, PT, PT, R13.reuse, 0x80, RZ ;  /* 0x000000800d137810 */ /* 0x040fe20007ffe0ff */
[----:B------:R-:W-:-:S03]  /*13c0*/  @!P1 IMAD.WIDE R12, R13, 0x4, R2 ;  /* 0x000000040d0c9825 */ /* 0x000fc600078e0202 */
[----:B------:R-:W-:Y:S01]  /*13d0*/  ISETP.GE.AND P2, PT, R19, R0, PT ;  /* 0x000000001300720c */ /* 0x000fe20003f46270 */
[----:B0-----:R-:W-:-:S12]  /*13e0*/  @!P1 FADD R7, R10, -R15 ;  /* 0x8000000f0a079221 */ /* 0x001fd80000000000 */
[----:B------:R-:W0:Y:S01]  /*13f0*/  @!P2 LDC.64 R10, c[0x0][0x388] ;  /* 0x0000e200ff0aab82 */ /* 0x000e220000000a00 */
[----:B------:R-:W-:Y:S01]  /*1400*/  @!P1 FSET.BF.GT.AND R7, |R7|, R14, PT ;  /* 0x0000000e0707920a */ /* 0x000fe20003804200 */
[----:B------:R-:W-:-:S05]  /*1410*/  @!P2 IMAD.WIDE R14, R19, 0x4, R4 ;  /* 0x00000004130ea825 */ /* 0x000fca00078e0204 */
        /* <DEDUP_REMOVED lines=9> */
.L_x_32:
[----:B------:R-:W-:Y:S05]  /*14b0*/  @P0 EXIT ;  /* 0x000000000000094d */ /* 0x000fea0003800000 */
[----:B------:R-:W-:-:S05]  /*14c0*/  IMAD R9, R6, 0x80, R9 ;  /* 0x0000008006097824 */ /* 0x000fca00078e0209 */
[----:B------:R-:W-:-:S13]  /*14d0*/  ISETP.GE.AND P0, PT, R9, R0, PT ;  /* 0x000000000900720c */ /* 0x000fda0003f06270 */
[----:B------:R-:W-:Y:S05]  /*14e0*/  @P0 EXIT ;  /* 0x000000000000094d */ /* 0x000fea0003800000 */
[C---:B------:R-:W-:Y:S01]  /*14f0*/  IMAD.WIDE R4, R9.reuse, 0x4, R4 ;  /* 0x0000000409047825 */ /* 0x040fe200078e0204 */
[----:B------:R-:W0:Y:S05]  /*1500*/  LDCU.64 UR6, c[0x0][0x388] ;  /* 0x00007100ff0677ac */ /* 0x000e2a0008000a00 */
[----:B------:R-:W0:Y:S01]  /*1510*/  LDG.E R4, desc[UR4][R4.64] ;  /* 0x0000000404047981 */ /* 0x000e22000c1e1900 */
[----:B------:R-:W-:-:S04]  /*1520*/  IMAD.WIDE R2, R9, 0x4, R2 ;  /* 0x0000000409027825 */ /* 0x000fc800078e0202 */
[----:B0-----:R-:W-:-:S05]  /*1530*/  FADD R0, R4, -UR7 ;  /* 0x8000000704007e21 */ /* 0x001fca0008000000 */
[----:B------:R-:W-:-:S04]  /*1540*/  FSET.BF.GT.AND R0, |R0|, UR6, PT ;  /* 0x0000000600007c0a */ /* 0x000fc8000b804200 */
[----:B--2---:R-:W0:Y:S02]  /*1550*/  F2I.TRUNC.NTZ R7, R0 ;  /* 0x0000000000077305 */ /* 0x004e24000020f100 */
[----:B0-----:R-:W-:Y:S01]  /*1560*/  STG.E desc[UR4][R2.64], R7 ;  /* 0x0000000702007986 */ /* 0x001fe2000c101904 */
[----:B------:R-:W-:Y:S05]  /*1570*/  EXIT ;  /* 0x000000000000794d */ /* 0x000fea0003800000 */
.L_x_33:
        /* <DEDUP_REMOVED lines=16> */
.L_x_44:


//--------------------- .text._ZN3cub18CUB_300001_SM_10006detail8for_each13static_kernelINS2_12policy_hub_t12policy_500_tElN6thrust24THRUST_300001_SM_1000_NS8cuda_cub20__uninitialized_copy7functorINS7_6detail15normal_iteratorINS7_10device_ptrIfEEEENS7_7pointerIfNS8_3tagENS7_11use_defaultESI_EEEEEEvT0_T1_ --------------------------
	.section	.text._ZN3cub18CUB_300001_SM_10006detail8for_each13static_kernelINS2_12policy_hub_t12policy_500_tElN6thrust24THRUST_300001_SM_1000_NS8cuda_cub20__uninitialized_copy7functorINS7_6detail15normal_iteratorINS7_10device_ptrIfEEEENS7_7pointerIfNS8_3tagENS7_11use_defaultESI_EEEEEEvT0_T1_,"ax",@progbits
	.align	128
        .global         _ZN3cub18CUB_300001_SM_10006detail8for_each13static_kernelINS2_12policy_hub_t12policy_500_tElN6thrust24THRUST_300001_SM_1000_NS8cuda_cub20__uninitialized_copy7functorINS7_6detail15normal_iteratorINS7_10device_ptrIfEEEENS7_7pointerIfNS8_3tagENS7_11use_defaultESI_EEEEEEvT0_T1_
        .type           _ZN3cub18CUB_300001_SM_10006detail8for_each13static_kernelINS2_12policy_hub_t12policy_500_tElN6thrust24THRUST_300001_SM_1000_NS8cuda_cub20__uninitialized_copy7functorINS7_6detail15normal_iteratorINS7_10device_ptrIfEEEENS7_7pointerIfNS8_3tagENS7_11use_defaultESI_EEEEEEvT0_T1_,@function
        .size           _ZN3cub18CUB_300001_SM_10006detail8for_each13static_kernelINS2_12policy_hub_t12policy_500_tElN6thrust24THRUST_300001_SM_1000_NS8cuda_cub20__uninitialized_copy7functorINS7_6detail15normal_iteratorINS7_10device_ptrIfEEEENS7_7pointerIfNS8_3tagENS7_11use_defaultESI_EEEEEEvT0_T1_,(.L_x_45 - _ZN3cub18CUB_300001_SM_10006detail8for_each13static_kernelINS2_12policy_hub_t12policy_500_tElN6thrust24THRUST_300001_SM_1000_NS8cuda_cub20__uninitialized_copy7functorINS7_6detail15normal_iteratorINS7_10device_ptrIfEEEENS7_7pointerIfNS8_3tagENS7_11use_defaultESI_EEEEEEvT0_T1_)
        .other          _ZN3cub18CUB_300001_SM_10006detail8for_each13static_kernelINS2_12policy_hub_t12policy_500_tElN6thrust24THRUST_300001_SM_1000_NS8cuda_cub20__uninitialized_copy7functorINS7_6detail15normal_iteratorINS7_10device_ptrIfEEEENS7_7pointerIfNS8_3tagENS7_11use_defaultESI_EEEEEEvT0_T1_,@"STO_CUDA_ENTRY STV_DEFAULT"
_ZN3cub18CUB_300001_SM_10006detail8for_each13static_kernelINS2_12policy_hub_t12policy_500_tElN6thrust24THRUST_300001_SM_1000_NS8cuda_cub20__uninitialized_copy7functorINS7_6detail15normal_iteratorINS7_10device_ptrIfEEEENS7_7pointerIfNS8_3tagENS7_11use_defaultESI_EEEEEEvT0_T1_:
.text._ZN3cub18CUB_300001_SM_10006detail8for_each13static_kernelINS2_12policy_hub_t12policy_500_tElN6thrust24THRUST_300001_SM_1000_NS8cuda_cub20__uninitialized_copy7functorINS7_6detail15normal_iteratorINS7_10device_ptrIfEEEENS7_7pointerIfNS8_3tagENS7_11use_defaultESI_EEEEEEvT0_T1_:
[----:B------:R-:W-:Y:S08]  /*0000*/  LDC R1, c[0x0][0x37c] ;  /* 0x0000df00ff017b82 */ /* 0x000ff00000000800 */
[----:B------:R-:W0:Y:S01]  /*0010*/  S2UR UR4, SR_CTAID.X ;  /* 0x00000000000479c3 */ /* 0x000e220000002500 */
[----:B------:R-:W1:Y:S01]  /*0020*/  LDCU.64 UR6, c[0x0][0x380] ;  /* 0x00007000ff0677ac */ /* 0x000e620008000a00 */
[----:B------:R-:W2:Y:S01]  /*0030*/  LDCU.64 UR8, c[0x0][0x358] ;  /* 0x00006b00ff0877ac */ /* 0x000ea20008000a00 */
[----:B0-----:R-:W-:-:S04]  /*0040*/  UIMAD.WIDE.U32 UR4, UR4, 0x200, URZ ;  /* 0x00000200040478a5 */ /* 0x001fc8000f8e00ff */
[----:B-1----:R-:W-:-:S04]  /*0050*/  UIADD3 UR6, UP0, UPT, -UR4, UR6, URZ ;  /* 0x0000000604067290 */ /* 0x002fc8000ff1e1ff */
[----:B------:R-:W-:Y:S02]  /*0060*/  UIADD3.X UR7, UPT, UPT, ~UR5, UR7, URZ, UP0, !UPT ;  /* 0x0000000705077290 */ /* 0x000fe400087fe5ff */
[----:B------:R-:W-:-:S04]  /*0070*/  UISETP.GE.U32.AND UP0, UPT, UR6, 0x200, UPT ;  /* 0x000002000600788c */ /* 0x000fc8000bf06070 */
[----:B------:R-:W-:-:S09]  /*0080*/  UISETP.GE.AND.EX UP0, UPT, UR7, URZ, UPT, UP0 ;  /* 0x000000ff0700728c */ /* 0x000fd2000bf06300 */
[----:B--2---:R-:W-:Y:S05]  /*0090*/  BRA.U !UP0, `(.L_x_34) ;  /* 0x0000000108407547 */ /* 0x004fea000b800000 */
[----:B------:R-:W0:Y:S01]  /*00a0*/  S2R R0, SR_TID.X ;  /* 0x0000000000007919 */ /* 0x000e220000002100 */
[----:B------:R-:W1:Y:S01]  /*00b0*/  LDCU.64 UR10, c[0x0][0x388] ;  /* 0x00007100ff0a77ac */ /* 0x000e620008000a00 */
[----:B0-----:R-:W-:-:S05]  /*00c0*/  IADD3 R0, P0, PT, R0, UR4, RZ ;  /* 0x0000000400007c10 */ /* 0x001fca000ff1e0ff */
[----:B------:R-:W-:Y:S02]  /*00d0*/  IMAD.X R3, RZ, RZ, UR5, P0 ;  /* 0x00000005ff037e24 */ /* 0x000fe400080e06ff */
[----:B------:R-:W-:-:S03]  /*00e0*/  IMAD.SHL.U32 R4, R0, 0x4, RZ ;  /* 0x0000000400047824 */ /* 0x000fc600078e00ff */
[----:B------:R-:W-:Y:S02]  /*00f0*/  SHF.L.U64.HI R0, R0, 0x2, R3 ;  /* 0x0000000200007819 */ /* 0x000fe40000010203 */
[----:B-1----:R-:W-:-:S04]  /*0100*/  IADD3 R2, P0, PT, R4, UR10, RZ ;  /* 0x0000000a04027c10 */ /* 0x002fc8000ff1e0ff */
[----:B------:R-:W-:Y:S01]  /*0110*/  IADD3.X R3, PT, PT, R0, UR11, RZ, P0, !PT ;  /* 0x0000000b00037c10 */ /* 0x000fe200087fe4ff */
[----:B------:R-:W0:Y:S04]  /*0120*/  LDCU.64 UR10, c[0x0][0x390] ;  /* 0x00007200ff0a77ac */ /* 0x000e280008000a00 */
[----:B------:R-:W2:Y:S01]  /*0130*/  LDG.E R7, desc[UR8][R2.64] ;  /* 0x0000000802077981 */ /* 0x000ea2000c1e1900 */
[----:B0-----:R-:W-:-:S04]  /*0140*/  IADD3 R4, P0, PT, R4, UR10, RZ ;  /* 0x0000000a04047c10 */ /* 0x001fc8000ff1e0ff */
[----:B------:R-:W-:-:S05]  /*0150*/  IADD3.X R5, PT, PT, R0, UR11, RZ, P0, !PT ;  /* 0x0000000b00057c10 */ /* 0x000fca00087fe4ff */
[----:B--2---:R-:W-:Y:S04]  /*0160*/  STG.E desc[UR8][R4.64], R7 ;  /* 0x0000000704007986 */ /* 0x004fe8000c101908 */
[----:B------:R-:W2:Y:S04]  /*0170*/  LDG.E R9, desc[UR8][R2.64+0x400] ;  /* 0x0004000802097981 */ /* 0x000ea8000c1e1900 */
[----:B--2---:R-:W-:Y:S01]  /*0180*/  STG.E desc[UR8][R4.64+0x400], R9 ;  /* 0x0004000904007986 */ /* 0x004fe2000c101908 */
[----:B------:R-:W-:Y:S05]  /*0190*/  EXIT ;  /* 0x000000000000794d */ /* 0x000fea0003800000 */
.L_x_34:
[----:B------:R-:W0:Y:S01]  /*01a0*/  S2R R0, SR_TID.X ;  /* 0x0000000000007919 */ /* 0x000e220000002100 */
[----:B------:R-:W-:Y:S01]  /*01b0*/  USHF.R.S32.HI UR7, URZ, 0x1f, UR6 ;  /* 0x0000001fff077899 */ /* 0x000fe20008011406 */
[----:B------:R-:W-:Y:S05]  /*01c0*/  BSSY.RECONVERGENT B0, `(.L_x_35) ;  /* 0x0000015000007945 */ /* 0x000fea0003800200 */
[----:B------:R-:W-:Y:S01]  /*01d0*/  IMAD.U32 R3, RZ, RZ, UR7 ;  /* 0x00000007ff037e24 */ /* 0x000fe2000f8e00ff */
[C---:B0-----:R-:W-:Y:S01]  /*01e0*/  ISETP.LT.U32.AND P0, PT, R0.reuse, UR6, PT ;  /* 0x0000000600007c0c */ /* 0x041fe2000bf01070 */
[----:B------:R-:W-:-:S03]  /*01f0*/  VIADD R2, R0, 0x100 ;  /* 0x0000010000027836 */ /* 0x000fc60000000000 */
[----:B------:R-:W-:Y:S02]  /*0200*/  ISETP.GT.AND.EX P0, PT, R3, RZ, PT, P0 ;  /* 0x000000ff0300720c */ /* 0x000fe40003f04300 */
[----:B------:R-:W-:Y:S01]  /*0210*/  ISETP.LT.U32.AND P1, PT, R2, UR6, PT ;  /* 0x0000000602007c0c */ /* 0x000fe2000bf21070 */
[----:B------:R-:W-:-:S05]  /*0220*/  IMAD.U32 R2, RZ, RZ, UR7 ;  /* 0x00000007ff027e24 */ /* 0x000fca000f8e00ff */
[----:B------:R-:W-:-:S05]  /*0230*/  ISETP.GT.AND.EX P1, PT, R2, RZ, PT, P1 ;  /* 0x000000ff0200720c */ /* 0x000fca0003f24310 */
[----:B------:R-:W-:Y:S08]  /*0240*/  @!P0 BRA `(.L_x_36) ;  /* 0x0000000000308947 */ /* 0x000ff00003800000 */
[----:B------:R-:W0:Y:S01]  /*0250*/  LDCU.64 UR10, c[0x0][0x388] ;  /* 0x00007100ff0a77ac */ /* 0x000e220008000a00 */
[----:B------:R-:W-:-:S05]  /*0260*/  IADD3 R2, P0, PT, R0, UR4, RZ ;  /* 0x0000000400027c10 */ /* 0x000fca000ff1e0ff */
[----:B------:R-:W-:Y:S02]  /*0270*/  IMAD.X R3, RZ, RZ, UR5, P0 ;  /* 0x00000005ff037e24 */ /* 0x000fe400080e06ff */
[----:B------:R-:W-:-:S03]  /*0280*/  IMAD.SHL.U32 R4, R2, 0x4, RZ ;  /* 0x0000000402047824 */ /* 0x000fc600078e00ff */
[----:B------:R-:W-:Y:S02]  /*0290*/  SHF.L.U64.HI R5, R2, 0x2, R3 ;  /* 0x0000000202057819 */ /* 0x000fe40000010203 */
[----:B0-----:R-:W-:-:S04]  /*02a0*/  IADD3 R2, P0, PT, R4, UR10, RZ ;  /* 0x0000000a04027c10 */ /* 0x001fc8000ff1e0ff */
[----:B------:R-:W-:Y:S01]  /*02b0*/  IADD3.X R3, PT, PT, R5, UR11, RZ, P0, !PT ;  /* 0x0000000b05037c10 */ /* 0x000fe200087fe4ff */
[----:B------:R-:W0:Y:S05]  /*02c0*/  LDCU.64 UR10, c[0x0][0x390] ;  /* 0x00007200ff0a77ac */ /* 0x000e2a0008000a00 */
[----:B------:R-:W2:Y:S01]  /*02d0*/  LDG.E R3, desc[UR8][R2.64] ;  /* 0x0000000802037981 */ /* 0x000ea2000c1e1900 */
[----:B0-----:R-:W-:-:S04]  /*02e0*/  IADD3 R4, P0, PT, R4, UR10, RZ ;  /* 0x0000000a04047c10 */ /* 0x001fc8000ff1e0ff */
[----:B------:R-:W-:-:S05]  /*02f0*/  IADD3.X R5, PT, PT, R5, UR11, RZ, P0, !PT ;  /* 0x0000000b05057c10 */ /* 0x000fca00087fe4ff */
[----:B--2---:R0:W-:Y:S04]  /*0300*/  STG.E desc[UR8][R4.64], R3 ;  /* 0x0000000304007986 */ /* 0x0041e8000c101908 */
.L_x_36:
[----:B------:R-:W-:Y:S05]  /*0310*/  BSYNC.RECONVERGENT B0 ;  /* 0x0000000000007941 */ /* 0x000fea0003800200 */
.L_x_35:
[----:B------:R-:W-:Y:S05]  /*0320*/  @!P1 EXIT ;  /* 0x000000000000994d */ /* 0x000fea0003800000 */
[----:B------:R-:W1:Y:S01]  /*0330*/  LDCU.64 UR6, c[0x0][0x388] ;  /* 0x00007100ff0677ac */ /* 0x000e620008000a00 */
[----:B------:R-:W-:-:S05]  /*0340*/  IADD3 R0, P0, PT, R0, UR4, RZ ;  /* 0x0000000400007c10 */ /* 0x000fca000ff1e0ff */
[----:B0-----:R-:W-:Y:S02]  /*0350*/  IMAD.X R3, RZ, RZ, UR5, P0 ;  /* 0x00000005ff037e24 */ /* 0x001fe400080e06ff */
[----:B------:R-:W-:-:S03]  /*0360*/  IMAD.SHL.U32 R4, R0, 0x4, RZ ;  /* 0x0000000400047824 */ /* 0x000fc600078e00ff */
[----:B------:R-:W-:Y:S02]  /*0370*/  SHF.L.U64.HI R0, R0, 0x2, R3 ;  /* 0x0000000200007819 */ /* 0x000fe40000010203 */
[----:B-1----:R-:W-:-:S04]  /*0380*/  IADD3 R2, P0, PT, R4, UR6, RZ ;  /* 0x0000000604027c10 */ /* 0x002fc8000ff1e0ff */
[----:B------:R-:W-:Y:S01]  /*0390*/  IADD3.X R3, PT, PT, R0, UR7, RZ, P0, !PT ;  /* 0x0000000700037c10 */ /* 0x000fe200087fe4ff */
[----:B------:R-:W0:Y:S05]  /*03a0*/  LDCU.64 UR6, c[0x0][0x390] ;  /* 0x00007200ff0677ac */ /* 0x000e2a0008000a00 */
[----:B------:R-:W2:Y:S01]  /*03b0*/  LDG.E R3, desc[UR8][R2.64+0x400] ;  /* 0x0004000802037981 */ /* 0x000ea2000c1e1900 */
[----:B0-----:R-:W-:-:S04]  /*03c0*/  IADD3 R4, P0, PT, R4, UR6, RZ ;  /* 0x0000000604047c10 */ /* 0x001fc8000ff1e0ff */
[----:B------:R-:W-:-:S05]  /*03d0*/  IADD3.X R5, PT, PT, R0, UR7, RZ, P0, !PT ;  /* 0x0000000700057c10 */ /* 0x000fca00087fe4ff */
[----:B--2---:R-:W-:Y:S01]  /*03e0*/  STG.E desc[UR8][R4.64+0x400], R3 ;  /* 0x0004000304007986 */ /* 0x004fe2000c101908 */
[----:B------:R-:W-:Y:S05]  /*03f0*/  EXIT ;  /* 0x000000000000794d */ /* 0x000fea0003800000 */
.L_x_37:
        /* <DEDUP_REMOVED lines=16> */
.L_x_45:


//--------------------- .text._ZN3cub18CUB_300001_SM_10006detail8for_each13static_kernelINS2_12policy_hub_t12policy_500_tEmN6thrust24THRUST_300001_SM_1000_NS8cuda_cub20__uninitialized_fill7functorINS7_10device_ptrIiEEiEEEEvT0_T1_ --------------------------
	.section	.text._ZN3cub18CUB_300001_SM_10006detail8for_each13static_kernelINS2_12policy_hub_t12policy_500_tEmN6thrust24THRUST_300001_SM_1000_NS8cuda_cub20__uninitialized_fill7functorINS7_10device_ptrIiEEiEEEEvT0_T1_,"ax",@progbits
	.align	128
        .global         _ZN3cub18CUB_300001_SM_10006detail8for_each13static_kernelINS2_12policy_hub_t12policy_500_tEmN6thrust24THRUST_300001_SM_1000_NS8cuda_cub20__uninitialized_fill7functorINS7_10device_ptrIiEEiEEEEvT0_T1_
        .type           _ZN3cub18CUB_300001_SM_10006detail8for_each13static_kernelINS2_12policy_hub_t12policy_500_tEmN6thrust24THRUST_300001_SM_1000_NS8cuda_cub20__uninitialized_fill7functorINS7_10device_ptrIiEEiEEEEvT0_T1_,@function
        .size           _ZN3cub18CUB_300001_SM_10006detail8for_each13static_kernelINS2_12policy_hub_t12policy_500_tEmN6thrust24THRUST_300001_SM_1000_NS8cuda_cub20__uninitialized_fill7functorINS7_10device_ptrIiEEiEEEEvT0_T1_,(.L_x_46 - _ZN3cub18CUB_300001_SM_10006detail8for_each13static_kernelINS2_12policy_hub_t12policy_500_tEmN6thrust24THRUST_300001_SM_1000_NS8cuda_cub20__uninitialized_fill7functorINS7_10device_ptrIiEEiEEEEvT0_T1_)
        .other          _ZN3cub18CUB_300001_SM_10006detail8for_each13static_kernelINS2_12policy_hub_t12policy_500_tEmN6thrust24THRUST_300001_SM_1000_NS8cuda_cub20__uninitialized_fill7functorINS7_10device_ptrIiEEiEEEEvT0_T1_,@"STO_CUDA_ENTRY STV_DEFAULT"
_ZN3cub18CUB_300001_SM_10006detail8for_each13static_kernelINS2_12policy_hub_t12policy_500_tEmN6thrust24THRUST_300001_SM_1000_NS8cuda_cub20__uninitialized_fill7functorINS7_10device_ptrIiEEiEEEEvT0_T1_:
.text._ZN3cub18CUB_300001_SM_10006detail8for_each13static_kernelINS2_12policy_hub_t12policy_500_tEmN6thrust24THRUST_300001_SM_1000_NS8cuda_cub20__uninitialized_fill7functorINS7_10device_ptrIiEEiEEEEvT0_T1_:
        /* <DEDUP_REMOVED lines=8> */
[----:B------:R-:W-:-:S09]  /*0080*/  UISETP.GE.U32.AND.EX UP0, UPT, UR7, URZ, UPT, UP0 ;  /* 0x000000ff0700728c */ /* 0x000fd2000bf06100 */
[----:B--2---:R-:W-:Y:S05]  /*0090*/  BRA.U !UP0, `(.L_x_38) ;  /* 0x0000000108287547 */ /* 0x004fea000b800000 */
[----:B------:R-:W0:Y:S01]  /*00a0*/  S2R R0, SR_TID.X ;  /* 0x0000000000007919 */ /* 0x000e220000002100 */
[----:B------:R-:W1:Y:S01]  /*00b0*/  LDCU.64 UR6, c[0x0][0x388] ;  /* 0x00007100ff0677ac */ /* 0x000e620008000a00 */
[----:B------:R-:W2:Y:S01]  /*00c0*/  LDC R5, c[0x0][0x390] ;  /* 0x0000e400ff057b82 */ /* 0x000ea20000000800 */
[----:B0-----:R-:W-:-:S05]  /*00d0*/  IADD3 R0, P0, PT, R0, UR4, RZ ;  /* 0x0000000400007c10 */ /* 0x001fca000ff1e0ff */
[----:B------:R-:W-:Y:S01]  /*00e0*/  IMAD.X R3, RZ, RZ, UR5, P0 ;  /* 0x00000005ff037e24 */ /* 0x000fe200080e06ff */
[----:B-1----:R-:W-:-:S04]  /*00f0*/  LEA R2, P0, R0, UR6, 0x2 ;  /* 0x0000000600027c11 */ /* 0x002fc8000f8010ff */
[----:B------:R-:W-:-:S05]  /*0100*/  LEA.HI.X R3, R0, UR7, R3, 0x2, P0 ;  /* 0x0000000700037c11 */ /* 0x000fca00080f1403 */
[----:B--2---:R-:W-:Y:S04]  /*0110*/  STG.E desc[UR8][R2.64], R5 ;  /* 0x0000000502007986 */ /* 0x004fe8000c101908 */
[----:B------:R-:W-:Y:S01]  /*0120*/  STG.E desc[UR8][R2.64+0x400], R5 ;  /* 0x0004000502007986 */ /* 0x000fe2000c101908 */
[----:B------:R-:W-:Y:S05]  /*0130*/  EXIT ;  /* 0x000000000000794d */ /* 0x000fea0003800000 */
.L_x_38:
[----:B------:R-:W0:Y:S01]  /*0140*/  S2R R0, SR_TID.X ;  /* 0x0000000000007919 */ /* 0x000e220000002100 */
[----:B------:R-:W-:Y:S01]  /*0150*/  IMAD.U32 R2, RZ, RZ, UR7 ;  /* 0x00000007ff027e24 */ /* 0x000fe2000f8e00ff */
[----:B------:R-:W1:Y:S01]  /*0160*/  LDCU.64 UR10, c[0x0][0x388] ;  /* 0x00007100ff0a77ac */ /* 0x000e620008000a00 */
[----:B------:R-:W-:Y:S01]  /*0170*/  IMAD.U32 R4, RZ, RZ, UR7 ;  /* 0x00000007ff047e24 */ /* 0x000fe2000f8e00ff */
[----:B0-----:R-:W-:-:S04]  /*0180*/  ISETP.LT.U32.AND P0, PT, R0, UR6, PT ;  /* 0x0000000600007c0c */ /* 0x001fc8000bf01070 */
[----:B------:R-:W-:Y:S01]  /*0190*/  ISETP.GT.U32.AND.EX P0, PT, R2, RZ, PT, P0 ;  /* 0x000000ff0200720c */ /* 0x000fe20003f04100 */
[C---:B------:R-:W-:Y:S01]  /*01a0*/  VIADD R2, R0.reuse, 0x100 ;  /* 0x0000010000027836 */ /* 0x040fe20000000000 */
[----:B------:R-:W-:-:S04]  /*01b0*/  IADD3 R0, P2, PT, R0, UR4, RZ ;  /* 0x0000000400007c10 */ /* 0x000fc8000ff5e0ff */
[----:B------:R-:W-:Y:S01]  /*01c0*/  ISETP.LT.U32.AND P1, PT, R2, UR6, PT ;  /* 0x0000000602007c0c */ /* 0x000fe2000bf21070 */
[----:B------:R-:W-:Y:S01]  /*01d0*/  IMAD.X R3, RZ, RZ, UR5, P2 ;  /* 0x00000005ff037e24 */ /* 0x000fe200090e06ff */
[----:B-1----:R-:W-:Y:S02]  /*01e0*/  LEA R2, P2, R0, UR10, 0x2 ;  /* 0x0000000a00027c11 */ /* 0x002fe4000f8410ff */
[----:B------:R-:W-:Y:S02]  /*01f0*/  ISETP.GT.U32.AND.EX P1, PT, R4, RZ, PT, P1 ;  /* 0x000000ff0400720c */ /* 0x000fe40003f24110 */
[----:B------:R-:W-:Y:S01]  /*0200*/  LEA.HI.X R3, R0, UR11, R3, 0x2, P2 ;  /* 0x0000000b00037c11 */ /* 0x000fe200090f1403 */
[----:B------:R-:W0:Y:S04]  /*0210*/  @P0 LDC R5, c[0x0][0x390] ;  /* 0x0000e400ff050b82 */ /* 0x000e280000000800 */
[----:B0-----:R0:W-:Y:S06]  /*0220*/  @P0 STG.E desc[UR8][R2.64], R5 ;  /* 0x0000000502000986 */ /* 0x0011ec000c101908 */
[----:B------:R-:W-:Y:S05]  /*0230*/  @!P1 EXIT ;  /* 0x000000000000994d */ /* 0x000fea0003800000 */
[----:B0-----:R-:W0:Y:S02]  /*0240*/  LDC R5, c[0x0][0x390] ;  /* 0x0000e400ff057b82 */ /* 0x001e240000000800 */
[----:B0-----:R-:W-:Y:S01]  /*0250*/  STG.E desc[UR8][R2.64+0x400], R5 ;  /* 0x0004000502007986 */ /* 0x001fe2000c101908 */
[----:B------:R-:W-:Y:S05]  /*0260*/  EXIT ;  /* 0x000000000000794d */ /* 0x000fea0003800000 */
.L_x_39:
        /* <DEDUP_REMOVED lines=9> */
.L_x_46:


//--------------------- .text._ZN3cub18CUB_300001_SM_10006detail8for_each13static_kernelINS2_12policy_hub_t12policy_500_tEmN6thrust24THRUST_300001_SM_1000_NS8cuda_cub20__uninitialized_fill7functorINS7_10device_ptrIfEEfEEEEvT0_T1_ --------------------------
	.section	.text._ZN3cub18CUB_300001_SM_10006detail8for_each13static_kernelINS2_12policy_hub_t12policy_500_tEmN6thrust24THRUST_300001_SM_1000_NS8cuda_cub20__uninitialized_fill7functorINS7_10device_ptrIfEEfEEEEvT0_T1_,"ax",@progbits
	.align	128
        .global         _ZN3cub18CUB_300001_SM_10006detail8for_each13static_kernelINS2_12policy_hub_t12policy_500_tEmN6thrust24THRUST_300001_SM_1000_NS8cuda_cub20__uninitialized_fill7functorINS7_10device_ptrIfEEfEEEEvT0_T1_
        .type           _ZN3cub18CUB_300001_SM_10006detail8for_each13static_kernelINS2_12policy_hub_t12policy_500_tEmN6thrust24THRUST_300001_SM_1000_NS8cuda_cub20__uninitialized_fill7functorINS7_10device_ptrIfEEfEEEEvT0_T1_,@function
        .size           _ZN3cub18CUB_300001_SM_10006detail8for_each13static_kernelINS2_12policy_hub_t12policy_500_tEmN6thrust24THRUST_300001_SM_1000_NS8cuda_cub20__uninitialized_fill7functorINS7_10device_ptrIfEEfEEEEvT0_T1_,(.L_x_47 - _ZN3cub18CUB_300001_SM_10006detail8for_each13static_kernelINS2_12policy_hub_t12policy_500_tEmN6thrust24THRUST_300001_SM_1000_NS8cuda_cub20__uninitialized_fill7functorINS7_10device_ptrIfEEfEEEEvT0_T1_)
        .other          _ZN3cub18CUB_300001_SM_10006detail8for_each13static_kernelINS2_12policy_hub_t12policy_500_tEmN6thrust24THRUST_300001_SM_1000_NS8cuda_cub20__uninitialized_fill7functorINS7_10device_ptrIfEEfEEEEvT0_T1_,@"STO_CUDA_ENTRY STV_DEFAULT"
_ZN3cub18CUB_300001_SM_10006detail8for_each13static_kernelINS2_12policy_hub_t12policy_500_tEmN6thrust24THRUST_300001_SM_1000_NS8cuda_cub20__uninitialized_fill7functorINS7_10device_ptrIfEEfEEEEvT0_T1_:
.text._ZN3cub18CUB_300001_SM_10006detail8for_each13static_kernelINS2_12policy_hub_t12policy_500_tEmN6thrust24THRUST_300001_SM_1000_NS8cuda_cub20__uninitialized_fill7functorINS7_10device_ptrIfEEfEEEEvT0_T1_:
        /* <DEDUP_REMOVED lines=20> */
.L_x_40:
        /* <DEDUP_REMOVED lines=19> */
.L_x_41:
        /* <DEDUP_REMOVED lines=9> */
.L_x_47:


//--------------------- .text._ZN3cub18CUB_300001_SM_10006detail11EmptyKernelIvEEvv --------------------------
	.section	.text._ZN3cub18CUB_300001_SM_10006detail11EmptyKernelIvEEvv,"ax",@progbits
	.align	128
        .global         _ZN3cub18CUB_300001_SM_10006detail11EmptyKernelIvEEvv
        .type           _ZN3cub18CUB_300001_SM_10006detail11EmptyKernelIvEEvv,@function
        .size           _ZN3cub18CUB_300001_SM_10006detail11EmptyKernelIvEEvv,(.L_x_48 - _ZN3cub18CUB_300001_SM_10006detail11EmptyKernelIvEEvv)
        .other          _ZN3cub18CUB_300001_SM_10006detail11EmptyKernelIvEEvv,@"STO_CUDA_ENTRY STV_DEFAULT"
_ZN3cub18CUB_300001_SM_10006detail11EmptyKernelIvEEvv:
.text._ZN3cub18CUB_300001_SM_10006detail11EmptyKernelIvEEvv:
[----:B------:R-:W-:Y:S01]  /*0000*/  LDC R1, c[0x0][0x37c] ;  /* 0x0000df00ff017b82 */ /* 0x000fe20000000800 */
[----:B------:R-:W-:Y:S05]  /*0010*/  EXIT ;  /* 0x000000000000794d */ /* 0x000fea0003800000 */
.L_x_42:
        /* <DEDUP_REMOVED lines=14> */
.L_x_48:


//--------------------- .nv.shared.reserved.0     --------------------------
	.section	.nv.shared.reserved.0,"aw",@nobits
	.weak		__nv_reservedSMEM_offset_0_alias
	.size		__nv_reservedSMEM_offset_0_alias, 0, 64
	.other		__nv_reservedSMEM_offset_0_alias,@"STO_CUDA_RESERVED_SHARED STV_DEFAULT"
__nv_reservedSMEM_offset_0_alias:
	.zero		0
	.zero		64


//--------------------- .nv.global                --------------------------
	.section	.nv.global,"aw",@nobits
.nv.global:
	.type		_ZN34_INTERNAL_9cc0e716_4_k_cu_2cf8e89a6thrust24THRUST_300001_SM_1000_NS3seqE,@object
	.size		_ZN34_INTERNAL_9cc0e716_4_k_cu_2cf8e89a6thrust24THRUST_300001_SM_1000_NS3seqE,(_ZN34_INTERNAL_9cc0e716_4_k_cu_2cf8e89a4cuda3std3__48in_placeE - _ZN34_INTERNAL_9cc0e716_4_k_cu_2cf8e89a6thrust24THRUST_300001_SM_1000_NS3seqE)
_ZN34_INTERNAL_9cc0e716_4_k_cu_2cf8e89a6thrust24THRUST_300001_SM_1000_NS3seqE:
	.zero		1
	.type		_ZN34_INTERNAL_9cc0e716_4_k_cu_2cf8e89a4cuda3std3__48in_placeE,@object
	.size		_ZN34_INTERNAL_9cc0e716_4_k_cu_2cf8e89a4cuda3std3__48in_placeE,(_ZN34_INTERNAL_9cc0e716_4_k_cu_2cf8e89a4cuda3std6ranges3__45__cpo4sizeE - _ZN34_INTERNAL_9cc0e716_4_k_cu_2cf8e89a4cuda3std3__48in_placeE)
_ZN34_INTERNAL_9cc0e716_4_k_cu_2cf8e89a4cuda3std3__48in_placeE:
	.zero		1
	.type		_ZN34_INTERNAL_9cc0e716_4_k_cu_2cf8e89a4cuda3std6ranges3__45__cpo4sizeE,@object
	.size		_ZN34_INTERNAL_9cc0e716_4_k_cu_2cf8e89a4cuda3std6ranges3__45__cpo4sizeE,(_ZN34_INTERNAL_9cc0e716_4_k_cu_2cf8e89a6thrust24THRUST_300001_SM_1000_NS12placeholders2_3E - _ZN34_INTERNAL_9cc0e716_4_k_cu_2cf8e89a4cuda3std6ranges3__45__cpo4sizeE)
_ZN34_INTERNAL_9cc0e716_4_k_cu_2cf8e89a4cuda3std6ranges3__45__cpo4sizeE:
	.zero		1
	.type		_ZN34_INTERNAL_9cc0e716_4_k_cu_2cf8e89a6thrust24THRUST_300001_SM_1000_NS12placeholders2_3E,@object
	.size		_ZN34_INTERNAL_9cc0e716_4_k_cu_2cf8e89a6thrust24THRUST_300001_SM_1000_NS12placeholders2_3E,(_ZN34_INTERNAL_9cc0e716_4_k_cu_2cf8e89a4cuda3std3__45__cpo6cbeginE - _ZN34_INTERNAL_9cc0e716_4_k_cu_2cf8e89a6thrust24THRUST_300001_SM_1000_NS12placeholders2_3E)
_ZN34_INTERNAL_9cc0e716_4_k_cu_2cf8e89a6thrust24THRUST_300001_SM_1000_NS12placeholders2_3E:
	.zero		1
	.type		_ZN34_INTERNAL_9cc0e716_4_k_cu_2cf8e89a4cuda3std3__45__cpo6cbeginE,@object
	.size		_ZN34_INTERNAL_9cc0e716_4_k_cu_2cf8e89a4cuda3std3__45__cpo6cbeginE,(_ZN34_INTERNAL_9cc0e716_4_k_cu_2cf8e89a4cuda3std6ranges3__45__cpo6cbeginE - _ZN34_INTERNAL_9cc0e716_4_k_cu_2cf8e89a4cuda3std3__45__cpo6cbeginE)
_ZN34_INTERNAL_9cc0e716_4_k_cu_2cf8e89a4cuda3std3__45__cpo6cbeginE:
	.zero		1
	.type		_ZN34_INTERNAL_9cc0e716_4_k_cu_2cf8e89a4cuda3std6ranges3__45__cpo6cbeginE,@object
	.size		_ZN34_INTERNAL_9cc0e716_4_k_cu_2cf8e89a4cuda3std6ranges3__45__cpo6cbeginE,(_ZN34_INTERNAL_9cc0e716_4_k_cu_2cf8e89a6thrust24THRUST_300001_SM_1000_NS12placeholders2_7E - _ZN34_INTERNAL_9cc0e716_4_k_cu_2cf8e89a4cuda3std6ranges3__45__cpo6cbeginE)
_ZN34_INTERNAL_9cc0e716_4_k_cu_2cf8e89a4cuda3std6ranges3__45__cpo6cbeginE:
	.zero		1
	.type		_ZN34_INTERNAL_9cc0e716_4_k_cu_2cf8e89a6thrust24THRUST_300001_SM_1000_NS12placeholders2_7E,@object
	.size		_ZN34_INTERNAL_9cc0e716_4_k_cu_2cf8e89a6thrust24THRUST_300001_SM_1000_NS12placeholders2_7E,(_ZN34_INTERNAL_9cc0e716_4_k_cu_2cf8e89a4cuda3std3__45__cpo7crbeginE - _ZN34_INTERNAL_9cc0e716_4_k_cu_2cf8e89a6thrust24THRUST_300001_SM_1000_NS12placeholders2_7E)
_ZN34_INTERNAL_9cc0e716_4_k_cu_2cf8e89a6thrust24THRUST_300001_SM_1000_NS12placeholders2_7E:
	.zero		1
	.type		_ZN34_INTERNAL_9cc0e716_4_k_cu_2cf8e89a4cuda3std3__45__cpo7crbeginE,@object
	.size		_ZN34_INTERNAL_9cc0e716_4_k_cu_2cf8e89a4cuda3std3__45__cpo7crbeginE,(_ZN34_INTERNAL_9cc0e716_4_k_cu_2cf8e89a4cuda3std6ranges3__45__cpo4nextE - _ZN34_INTERNAL_9cc0e716_4_k_cu_2cf8e89a4cuda3std3__45__cpo7crbeginE)
_ZN34_INTERNAL_9cc0e716_4_k_cu_2cf8e89a4cuda3std3__45__cpo7crbeginE:
	.zero		1
	.type		_ZN34_INTERNAL_9cc0e716_4_k_cu_2cf8e89a4cuda3std6ranges3__45__cpo4nextE,@object
	.size		_ZN34_INTERNAL_9cc0e716_4_k_cu_2cf8e89a4cuda3std6ranges3__45__cpo4nextE,(_ZN34_INTERNAL_9cc0e716_4_k_cu_2cf8e89a4cuda3std6ranges3__45__cpo4swapE - _ZN34_INTERNAL_9cc0e716_4_k_cu_2cf8e89a4cuda3std6ranges3__45__cpo4nextE)
_ZN34_INTERNAL_9cc0e716_4_k_cu_2cf8e89a4cuda3std6ranges3__45__cpo4nextE:
	.zero		1
	.type		_ZN34_INTERNAL_9cc0e716_4_k_cu_2cf8e89a4cuda3std6ranges3__45__cpo4swapE,@object
	.size		_ZN34_INTERNAL_9cc0e716_4_k_cu_2cf8e89a4cuda3std6ranges3__45__cpo4swapE,(_ZN34_INTERNAL_9cc0e716_4_k_cu_2cf8e89a6thrust24THRUST_300001_SM_1000_NS8cuda_cub10par_nosyncE - _ZN34_INTERNAL_9cc0e716_4_k_cu_2cf8e89a4cuda3std6ranges3__45__cpo4swapE)
_ZN34_INTERNAL_9cc0e716_4_k_cu_2cf8e89a4cuda3std6ranges3__45__cpo4swapE:
	.zero		1
	.type		_ZN34_INTERNAL_9cc0e716_4_k_cu_2cf8e89a6thrust24THRUST_300001_SM_1000_NS8cuda_cub10par_nosyncE,@object
	.size		_ZN34_INTERNAL_9cc0e716_4_k_cu_2cf8e89a6thrust24THRUST_300001_SM_1000_NS8cuda_cub10par_nosyncE,(_ZN34_INTERNAL_9cc0e716_4_k_cu_2cf8e89a6thrust24THRUST_300001_SM_1000_NS12placeholders2_9E - _ZN34_INTERNAL_9cc0e716_4_k_cu_2cf8e89a6thrust24THRUST_300001_SM_1000_NS8cuda_cub10par_nosyncE)
_ZN34_INTERNAL_9cc0e716_4_k_cu_2cf8e89a6thrust24THRUST_300001_SM_1000_NS8cuda_cub10par_nosyncE:
	.zero		1
	.type		_ZN34_INTERNAL_9cc0e716_4_k_cu_2cf8e89a6thrust24THRUST_300001_SM_1000_NS12placeholders2_9E,@object
	.size		_ZN34_INTERNAL_9cc0e716_4_k_cu_2cf8e89a6thrust24THRUST_300001_SM_1000_NS12placeholders2_9E,(_ZN34_INTERNAL_9cc0e716_4_k_cu_2cf8e89a4cuda3std3__436_GLOBAL__N__9cc0e716_4_k_cu_2cf8e89a6ignoreE - _ZN34_INTERNAL_9cc0e716_4_k_cu_2cf8e89a6thrust24THRUST_300001_SM_1000_NS12placeholders2_9E)
_ZN34_INTERNAL_9cc0e716_4_k_cu_2cf8e89a6thrust24THRUST_300001_SM_1000_NS12placeholders2_9E:
	.zero		1
	.type		_ZN34_INTERNAL_9cc0e716_4_k_cu_2cf8e89a4cuda3std3__436_GLOBAL__N__9cc0e716_4_k_cu_2cf8e89a6ignoreE,@object
	.size		_ZN34_INTERNAL_9cc0e716_4_k_cu_2cf8e89a4cuda3std3__436_GLOBAL__N__9cc0e716_4_k_cu_2cf8e89a6ignoreE,(_ZN34_INTERNAL_9cc0e716_4_k_cu_2cf8e89a4cuda3std6ranges3__45__cpo4dataE - _ZN34_INTERNAL_9cc0e716_4_k_cu_2cf8e89a4cuda3std3__436_GLOBAL__N__9cc0e716_4_k_cu_2cf8e89a6ignoreE)
_ZN34_INTERNAL_9cc0e716_4_k_cu_2cf8e89a4cuda3std3__436_GLOBAL__N__9cc0e716_4_k_cu_2cf8e89a6ignoreE:
	.zero		1
	.type		_ZN34_INTERNAL_9cc0e716_4_k_cu_2cf8e89a4cuda3std6ranges3__45__cpo4dataE,@object
	.size		_ZN34_INTERNAL_9cc0e716_4_k_cu_2cf8e89a4cuda3std6ranges3__45__cpo4dataE,(_ZN34_INTERNAL_9cc0e716_4_k_cu_2cf8e89a6thrust24THRUST_300001_SM_1000_NS12placeholders2_1E - _ZN34_INTERNAL_9cc0e716_4_k_cu_2cf8e89a4cuda3std6ranges3__45__cpo4dataE)
_ZN34_INTERNAL_9cc0e716_4_k_cu_2cf8e89a4cuda3std6ranges3__45__cpo4dataE:
	.zero		1
	.type		_ZN34_INTERNAL_9cc0e716_4_k_cu_2cf8e89a6thrust24THRUST_300001_SM_1000_NS12placeholders2_1E,@object
	.size		_ZN34_INTERNAL_9cc0e716_4_k_cu_2cf8e89a6thrust24THRUST_300001_SM_1000_NS12placeholders2_1E,(_ZN34_INTERNAL_9cc0e716_4_k_cu_2cf8e89a4cuda3std3__45__cpo5beginE - _ZN34_INTERNAL_9cc0e716_4_k_cu_2cf8e89a6thrust24THRUST_300001_SM_1000_NS12placeholders2_1E)
_ZN34_INTERNAL_9cc0e716_4_k_cu_2cf8e89a6thrust24THRUST_300001_SM_1000_NS12placeholders2_1E:
	.zero		1
	.type		_ZN34_INTERNAL_9cc0e716_4_k_cu_2cf8e89a4cuda3std3__45__cpo5beginE,@object
	.size		_ZN34_INTERNAL_9cc0e716_4_k_cu_2cf8e89a4cuda3std3__45__cpo5beginE,(_ZN34_INTERNAL_9cc0e716_4_k_cu_2cf8e89a4cuda3std6ranges3__45__cpo5beginE - _ZN34_INTERNAL_9cc0e716_4_k_cu_2cf8e89a4cuda3std3__45__cpo5beginE)
_ZN34_INTERNAL_9cc0e716_4_k_cu_2cf8e89a4cuda3std3__45__cpo5beginE:
	.zero		1
	.type		_ZN34_INTERNAL_9cc0e716_4_k_cu_2cf8e89a4cuda3std6ranges3__45__cpo5beginE,@object
	.size		_ZN34_INTERNAL_9cc0e716_4_k_cu_2cf8e89a4cuda3std6ranges3__45__cpo5beginE,(_ZN34_INTERNAL_9cc0e716_4_k_cu_2cf8e89a6thrust24THRUST_300001_SM_1000_NS12placeholders2_5E - _ZN34_INTERNAL_9cc0e716_4_k_cu_2cf8e89a4cuda3std6ranges3__45__cpo5beginE)
_ZN34_INTERNAL_9cc0e716_4_k_cu_2cf8e89a4cuda3std6ranges3__45__cpo5beginE:
	.zero		1
	.type		_ZN34_INTERNAL_9cc0e716_4_k_cu_2cf8e89a6thrust24THRUST_300001_SM_1000_NS12placeholders2_5E,@object
	.size		_ZN34_INTERNAL_9cc0e716_4_k_cu_2cf8e89a6thrust24THRUST_300001_SM_1000_NS12placeholders2_5E,(_ZN34_INTERNAL_9cc0e716_4_k_cu_2cf8e89a4cuda3std3__45__cpo6rbeginE - _ZN34_INTERNAL_9cc0e716_4_k_cu_2cf8e89a6thrust24THRUST_300001_SM_1000_NS12placeholders2_5E)
_ZN34_INTERNAL_9cc0e716_4_k_cu_2cf8e89a6thrust24THRUST_300001_SM_1000_NS12placeholders2_5E:
	.zero		1
	.type		_ZN34_INTERNAL_9cc0e716_4_k_cu_2cf8e89a4cuda3std3__45__cpo6rbeginE,@object
	.size		_ZN34_INTERNAL_9cc0e716_4_k_cu_2cf8e89a4cuda3std3__45__cpo6rbeginE,(_ZN34_INTERNAL_9cc0e716_4_k_cu_2cf8e89a4cuda3std6ranges3__45__cpo7advanceE - _ZN34_INTERNAL_9cc0e716_4_k_cu_2cf8e89a4cuda3std3__45__cpo6rbeginE)
_ZN34_INTERNAL_9cc0e716_4_k_cu_2cf8e89a4cuda3std3__45__cpo6rbeginE:
	.zero		1
	.type		_ZN34_INTERNAL_9cc0e716_4_k_cu_2cf8e89a4cuda3std6ranges3__45__cpo7advanceE,@object
	.size		_ZN34_INTERNAL_9cc0e716_4_k_cu_2cf8e89a4cuda3std6ranges3__45__cpo7advanceE,(_ZN34_INTERNAL_9cc0e716_4_k_cu_2cf8e89a4cuda3std3__47nulloptE - _ZN34_INTERNAL_9cc0e716_4_k_cu_2cf8e89a4cuda3std6ranges3__45__cpo7advanceE)
_ZN34_INTERNAL_9cc0e716_4_k_cu_2cf8e89a4cuda3std6ranges3__45__cpo7advanceE:
	.zero		1
	.type		_ZN34_INTERNAL_9cc0e716_4_k_cu_2cf8e89a4cuda3std3__47nulloptE,@object
	.size		_ZN34_INTERNAL_9cc0e716_4_k_cu_2cf8e89a4cuda3std3__47nulloptE,(_ZN34_INTERNAL_9cc0e716_4_k_cu_2cf8e89a4cuda3std6ranges3__45__cpo8distanceE - _ZN34_INTERNAL_9cc0e716_4_k_cu_2cf8e89a4cuda3std3__47nulloptE)
_ZN34_INTERNAL_9cc0e716_4_k_cu_2cf8e89a4cuda3std3__47nulloptE:
	.zero		1
	.type		_ZN34_INTERNAL_9cc0e716_4_k_cu_2cf8e89a4cuda3std6ranges3__45__cpo8distanceE,@object
	.size		_ZN34_INTERNAL_9cc0e716_4_k_cu_2cf8e89a4cuda3std6ranges3__45__cpo8distanceE,(_ZN34_INTERNAL_9cc0e716_4_k_cu_2cf8e89a6thrust24THRUST_300001_SM_1000_NS12placeholders3_10E - _ZN34_INTERNAL_9cc0e716_4_k_cu_2cf8e89a4cuda3std6ranges3__45__cpo8distanceE)
_ZN34_INTERNAL_9cc0e716_4_k_cu_2cf8e89a4cuda3std6ranges3__45__cpo8distanceE:
	.zero		1
	.type		_ZN34_INTERNAL_9cc0e716_4_k_cu_2cf8e89a6thrust24THRUST_300001_SM_1000_NS12placeholders3_10E,@object
	.size		_ZN34_INTERNAL_9cc0e716_4_k_cu_2cf8e89a6thrust24THRUST_300001_SM_1000_NS12placeholders3_10E,(_ZN34_INTERNAL_9cc0e716_4_k_cu_2cf8e89a4cuda3std3__419piecewise_constructE - _ZN34_INTERNAL_9cc0e716_4_k_cu_2cf8e89a6thrust24THRUST_300001_SM_1000_NS12placeholders3_10E)
_ZN34_INTERNAL_9cc0e716_4_k_cu_2cf8e89a6thrust24THRUST_300001_SM_1000_NS12placeholders3_10E:
	.zero		1
	.type		_ZN34_INTERNAL_9cc0e716_4_k_cu_2cf8e89a4cuda3std3__419piecewise_constructE,@object
	.size		_ZN34_INTERNAL_9cc0e716_4_k_cu_2cf8e89a4cuda3std3__419piecewise_constructE,(_ZN34_INTERNAL_9cc0e716_4_k_cu_2cf8e89a4cuda3std6ranges3__45__cpo5cdataE - _ZN34_INTERNAL_9cc0e716_4_k_cu_2cf8e89a4cuda3std3__419piecewise_constructE)
_ZN34_INTERNAL_9cc0e716_4_k_cu_2cf8e89a4cuda3std3__419piecewise_constructE:
	.zero		1
	.type		_ZN34_INTERNAL_9cc0e716_4_k_cu_2cf8e89a4cuda3std6ranges3__45__cpo5cdataE,@object
	.size		_ZN34_INTERNAL_9cc0e716_4_k_cu_2cf8e89a4cuda3std6ranges3__45__cpo5cdataE,(_ZN34_INTERNAL_9cc0e716_4_k_cu_2cf8e89a6thrust24THRUST_300001_SM_1000_NS12placeholders2_2E - _ZN34_INTERNAL_9cc0e716_4_k_cu_2cf8e89a4cuda3std6ranges3__45__cpo5cdataE)
_ZN34_INTERNAL_9cc0e716_4_k_cu_2cf8e89a4cuda3std6ranges3__45__cpo5cdataE:
	.zero		1
	.type		_ZN34_INTERNAL_9cc0e716_4_k_cu_2cf8e89a6thrust24THRUST_300001_SM_1000_NS12placeholders2_2E,@object
	.size		_ZN34_INTERNAL_9cc0e716_4_k_cu_2cf8e89a6thrust24THRUST_300001_SM_1000_NS12placeholders2_2E,(_ZN34_INTERNAL_9cc0e716_4_k_cu_2cf8e89a4cuda3std3__45__cpo3endE - _ZN34_INTERNAL_9cc0e716_4_k_cu_2cf8e89a6thrust24THRUST_300001_SM_1000_NS12placeholders2_2E)
_ZN34_INTERNAL_9cc0e716_4_k_cu_2cf8e89a6thrust24THRUST_300001_SM_1000_NS12placeholders2_2E:
	.zero		1
	.type		_ZN34_INTERNAL_9cc0e716_4_k_cu_2cf8e89a4cuda3std3__45__cpo3endE,@object
	.size		_ZN34_INTERNAL_9cc0e716_4_k_cu_2cf8e89a4cuda3std3__45__cpo3endE,(_ZN34_INTERNAL_9cc0e716_4_k_cu_2cf8e89a4cuda3std6ranges3__45__cpo3endE - _ZN34_INTERNAL_9cc0e716_4_k_cu_2cf8e89a4cuda3std3__45__cpo3endE)
_ZN34_INTERNAL_9cc0e716_4_k_cu_2cf8e89a4cuda3std3__45__cpo3endE:
	.zero		1
	.type		_ZN34_INTERNAL_9cc0e716_4_k_cu_2cf8e89a4cuda3std6ranges3__45__cpo3endE,@object
	.size		_ZN34_INTERNAL_9cc0e716_4_k_cu_2cf8e89a4cuda3std6ranges3__45__cpo3endE,(_ZN34_INTERNAL_9cc0e716_4_k_cu_2cf8e89a6thrust24THRUST_300001_SM_1000_NS12placeholders2_6E - _ZN34_INTERNAL_9cc0e716_4_k_cu_2cf8e89a4cuda3std6ranges3__45__cpo3endE)
_ZN34_INTERNAL_9cc0e716_4_k_cu_2cf8e89a4cuda3std6ranges3__45__cpo3endE:
	.zero		1
	.type		_ZN34_INTERNAL_9cc0e716_4_k_cu_2cf8e89a6thrust24THRUST_300001_SM_1000_NS12placeholders2_6E,@object
	.size		_ZN34_INTERNAL_9cc0e716_4_k_cu_2cf8e89a6thrust24THRUST_300001_SM_1000_NS12placeholders2_6E,(_ZN34_INTERNAL_9cc0e716_4_k_cu_2cf8e89a4cuda3std3__45__cpo4rendE - _ZN34_INTERNAL_9cc0e716_4_k_cu_2cf8e89a6thrust24THRUST_300001_SM_1000_NS12placeholders2_6E)
_ZN34_INTERNAL_9cc0e716_4_k_cu_2cf8e89a6thrust24THRUST_300001_SM_1000_NS12placeholders2_6E:
	.zero		1
	.type		_ZN34_INTERNAL_9cc0e716_4_k_cu_2cf8e89a4cuda3std3__45__cpo4rendE,@object
	.size		_ZN34_INTERNAL_9cc0e716_4_k_cu_2cf8e89a4cuda3std3__45__cpo4rendE,(_ZN34_INTERNAL_9cc0e716_4_k_cu_2cf8e89a4cuda3std6ranges3__45__cpo9iter_swapE - _ZN34_INTERNAL_9cc0e716_4_k_cu_2cf8e89a4cuda3std3__45__cpo4rendE)
_ZN34_INTERNAL_9cc0e716_4_k_cu_2cf8e89a4cuda3std3__45__cpo4rendE:
	.zero		1
	.type		_ZN34_INTERNAL_9cc0e716_4_k_cu_2cf8e89a4cuda3std6ranges3__45__cpo9iter_swapE,@object
	.size		_ZN34_INTERNAL_9cc0e716_4_k_cu_2cf8e89a4cuda3std6ranges3__45__cpo9iter_swapE,(_ZN34_INTERNAL_9cc0e716_4_k_cu_2cf8e89a4cuda3std3__48unexpectE - _ZN34_INTERNAL_9cc0e716_4_k_cu_2cf8e89a4cuda3std6ranges3__45__cpo9iter_swapE)
_ZN34_INTERNAL_9cc0e716_4_k_cu_2cf8e89a4cuda3std6ranges3__45__cpo9iter_swapE:
	.zero		1
	.type		_ZN34_INTERNAL_9cc0e716_4_k_cu_2cf8e89a4cuda3std3__48unexpectE,@object
	.size		_ZN34_INTERNAL_9cc0e716_4_k_cu_2cf8e89a4cuda3std3__48unexpectE,(_ZN34_INTERNAL_9cc0e716_4_k_cu_2cf8e89a6thrust24THRUST_300001_SM_1000_NS8cuda_cub3parE - _ZN34_INTERNAL_9cc0e716_4_k_cu_2cf8e89a4cuda3std3__48unexpectE)
_ZN34_INTERNAL_9cc0e716_4_k_cu_2cf8e89a4cuda3std3__48unexpectE:
	.zero		1
	.type		_ZN34_INTERNAL_9cc0e716_4_k_cu_2cf8e89a6thrust24THRUST_300001_SM_1000_NS8cuda_cub3parE,@object
	.size		_ZN34_INTERNAL_9cc0e716_4_k_cu_2cf8e89a6thrust24THRUST_300001_SM_1000_NS8cuda_cub3parE,(_ZN34_INTERNAL_9cc0e716_4_k_cu_2cf8e89a6thrust24THRUST_300001_SM_1000_NS12placeholders2_4E - _ZN34_INTERNAL_9cc0e716_4_k_cu_2cf8e89a6thrust24THRUST_300001_SM_1000_NS8cuda_cub3parE)
_ZN34_INTERNAL_9cc0e716_4_k_cu_2cf8e89a6thrust24THRUST_300001_SM_1000_NS8cuda_cub3parE:
	.zero		1
	.type		_ZN34_INTERNAL_9cc0e716_4_k_cu_2cf8e89a6thrust24THRUST_300001_SM_1000_NS12placeholders2_4E,@object
	.size		_ZN34_INTERNAL_9cc0e716_4_k_cu_2cf8e89a6thrust24THRUST_300001_SM_1000_NS12placeholders2_4E,(_ZN34_INTERNAL_9cc0e716_4_k_cu_2cf8e89a4cuda3std3__45__cpo4cendE - _ZN34_INTERNAL_9cc0e716_4_k_cu_2cf8e89a6thrust24THRUST_300001_SM_1000_NS12placeholders2_4E)
_ZN34_INTERNAL_9cc0e716_4_k_cu_2cf8e89a6thrust24THRUST_300001_SM_1000_NS12placeholders2_4E:
	.zero		1
	.type		_ZN34_INTERNAL_9cc0e716_4_k_cu_2cf8e89a4cuda3std3__45__cpo4cendE,@object
	.size		_ZN34_INTERNAL_9cc0e716_4_k_cu_2cf8e89a4cuda3std3__45__cpo4cendE,(_ZN34_INTERNAL_9cc0e716_4_k_cu_2cf8e89a4cuda3std6ranges3__45__cpo4cendE - _ZN34_INTERNAL_9cc0e716_4_k_cu_2cf8e89a4cuda3std3__45__cpo4cendE)
_ZN34_INTERNAL_9cc0e716_4_k_cu_2cf8e89a4cuda3std3__45__cpo4cendE:
	.zero		1
	.type		_ZN34_INTERNAL_9cc0e716_4_k_cu_2cf8e89a4cuda3std6ranges3__45__cpo4cendE,@object
	.size		_ZN34_INTERNAL_9cc0e716_4_k_cu_2cf8e89a4cuda3std6ranges3__45__cpo4cendE,(_ZN34_INTERNAL_9cc0e716_4_k_cu_2cf8e89a4cuda3std3__420unreachable_sentinelE - _ZN34_INTERNAL_9cc0e716_4_k_cu_2cf8e89a4cuda3std6ranges3__45__cpo4cendE)
_ZN34_INTERNAL_9cc0e716_4_k_cu_2cf8e89a4cuda3std6ranges3__45__cpo4cendE:
	.zero		1
	.type		_ZN34_INTERNAL_9cc0e716_4_k_cu_2cf8e89a4cuda3std3__420unreachable_sentinelE,@object
	.size		_ZN34_INTERNAL_9cc0e716_4_k_cu_2cf8e89a4cuda3std3__420unreachable_sentinelE,(_ZN34_INTERNAL_9cc0e716_4_k_cu_2cf8e89a4cuda3std6ranges3__45__cpo5ssizeE - _ZN34_INTERNAL_9cc0e716_4_k_cu_2cf8e89a4cuda3std3__420unreachable_sentinelE)
_ZN34_INTERNAL_9cc0e716_4_k_cu_2cf8e89a4cuda3std3__420unreachable_sentinelE:
	.zero		1
	.type		_ZN34_INTERNAL_9cc0e716_4_k_cu_2cf8e89a4cuda3std6ranges3__45__cpo5ssizeE,@object
	.size		_ZN34_INTERNAL_9cc0e716_4_k_cu_2cf8e89a4cuda3std6ranges3__45__cpo5ssizeE,(_ZN34_INTERNAL_9cc0e716_4_k_cu_2cf8e89a6thrust24THRUST_300001_SM_1000_NS12placeholders2_8E - _ZN34_INTERNAL_9cc0e716_4_k_cu_2cf8e89a4cuda3std6ranges3__45__cpo5ssizeE)
_ZN34_INTERNAL_9cc0e716_4_k_cu_2cf8e89a4cuda3std6ranges3__45__cpo5ssizeE:
	.zero		1
	.type		_ZN34_INTERNAL_9cc0e716_4_k_cu_2cf8e89a6thrust24THRUST_300001_SM_1000_NS12placeholders2_8E,@object
	.size		_ZN34_INTERNAL_9cc0e716_4_k_cu_2cf8e89a6thrust24THRUST_300001_SM_1000_NS12placeholders2_8E,(_ZN34_INTERNAL_9cc0e716_4_k_cu_2cf8e89a4cuda3std3__45__cpo5crendE - _ZN34_INTERNAL_9cc0e716_4_k_cu_2cf8e89a6thrust24THRUST_300001_SM_1000_NS12placeholders2_8E)
_ZN34_INTERNAL_9cc0e716_4_k_cu_2cf8e89a6thrust24THRUST_300001_SM_1000_NS12placeholders2_8E:
	.zero		1
	.type		_ZN34_INTERNAL_9cc0e716_4_k_cu_2cf8e89a4cuda3std3__45__cpo5crendE,@object
	.size		_ZN34_INTERNAL_9cc0e716_4_k_cu_2cf8e89a4cuda3std3__45__cpo5crendE,(_ZN34_INTERNAL_9cc0e716_4_k_cu_2cf8e89a4cuda3std6ranges3__45__cpo4prevE - _ZN34_INTERNAL_9cc0e716_4_k_cu_2cf8e89a4cuda3std3__45__cpo5crendE)
_ZN34_INTERNAL_9cc0e716_4_k_cu_2cf8e89a4cuda3std3__45__cpo5crendE:
	.zero		1
	.type		_ZN34_INTERNAL_9cc0e716_4_k_cu_2cf8e89a4cuda3std6ranges3__45__cpo4prevE,@object
	.size		_ZN34_INTERNAL_9cc0e716_4_k_cu_2cf8e89a4cuda3std6ranges3__45__cpo4prevE,(_ZN34_INTERNAL_9cc0e716_4_k_cu_2cf8e89a4cuda3std6ranges3__45__cpo9iter_moveE - _ZN34_INTERNAL_9cc0e716_4_k_cu_2cf8e89a4cuda3std6ranges3__45__cpo4prevE)
_ZN34_INTERNAL_9cc0e716_4_k_cu_2cf8e89a4cuda3std6ranges3__45__cpo4prevE:
	.zero		1
	.type		_ZN34_INTERNAL_9cc0e716_4_k_cu_2cf8e89a4cuda3std6ranges3__45__cpo9iter_moveE,@object
	.size		_ZN34_INTERNAL_9cc0e716_4_k_cu_2cf8e89a4cuda3std6ranges3__45__cpo9iter_moveE,(_ZN34_INTERNAL_9cc0e716_4_k_cu_2cf8e89a6thrust24THRUST_300001_SM_1000_NS6system6detail10sequential3seqE - _ZN34_INTERNAL_9cc0e716_4_k_cu_2cf8e89a4cuda3std6ranges3__45__cpo9iter_moveE)
_ZN34_INTERNAL_9cc0e716_4_k_cu_2cf8e89a4cuda3std6ranges3__45__cpo9iter_moveE:
	.zero		1
	.type		_ZN34_INTERNAL_9cc0e716_4_k_cu_2cf8e89a6thrust24THRUST_300001_SM_1000_NS6system6detail10sequential3seqE,@object
	.size		_ZN34_INTERNAL_9cc0e716_4_k_cu_2cf8e89a6thrust24THRUST_300001_SM_1000_NS6system6detail10sequential3seqE,(.L_31 - _ZN34_INTERNAL_9cc0e716_4_k_cu_2cf8e89a6thrust24THRUST_300001_SM_1000_NS6system6detail10sequential3seqE)
_ZN34_INTERNAL_9cc0e716_4_k_cu_2cf8e89a6thrust24THRUST_300001_SM_1000_NS6system6detail10sequential3seqE:
	.zero		1
.L_31:


//--------------------- .nv.constant0._ZN3cub18CUB_300001_SM_10006detail9transform16transform_kernelINS2_10policy_hubILb1EN4cuda3std3__45tupleIJN6thrust24THRUST_300001_SM_1000_NS6detail15normal_iteratorINSA_10device_ptrIfEEEENSC_INSD_IiEEEEEEEE10policy1000El16smoother_functorSH_JPfPiEEEvT0_iT1_T2_DpNS2_10kernel_argIT3_EE --------------------------
	.section	.nv.constant0._ZN3cub18CUB_300001_SM_10006detail9transform16transform_kernelINS2_10policy_hubILb1EN4cuda3std3__45tupleIJN6thrust24THRUST_300001_SM_1000_NS6detail15normal_iteratorINSA_10device_ptrIfEEEENSC_INSD_IiEEEEEEEE10policy1000El16smoother_functorSH_JPfPiEEEvT0_iT1_T2_DpNS2_10kernel_argIT3_EE,"a",@progbits
	.sectionflags	@""
	.align	4
.nv.constant0._ZN3cub18CUB_300001_SM_10006detail9transform16transform_kernelINS2_10policy_hubILb1EN4cuda3std3__45tupleIJN6thrust24THRUST_300001_SM_1000_NS6detail15normal_iteratorINSA_10device_ptrIfEEEENSC_INSD_IiEEEEEEEE10policy1000El16smoother_functorSH_JPfPiEEEvT0_iT1_T2_DpNS2_10kernel_argIT3_EE:
	.zero		960


//--------------------- .nv.constant0._ZN3cub18CUB_300001_SM_10006detail9transform16transform_kernelINS2_10policy_hubILb1EN4cuda3std3__45tupleIJN6thrust24THRUST_300001_SM_1000_NS6detail15normal_iteratorINSA_10device_ptrIfEEEENSC_INSD_IiEEEEEEEE10policy1000Ei16smoother_functorSH_JPfPiEEEvT0_iT1_T2_DpNS2_10kernel_argIT3_EE --------------------------
	.section	.nv.constant0._ZN3cub18CUB_300001_SM_10006detail9transform16transform_kernelINS2_10policy_hubILb1EN4cuda3std3__45tupleIJN6thrust24THRUST_300001_SM_1000_NS6detail15normal_iteratorINSA_10device_ptrIfEEEENSC_INSD_IiEEEEEEEE10policy1000Ei16smoother_functorSH_JPfPiEEEvT0_iT1_T2_DpNS2_10kernel_argIT3_EE,"a",@progbits
	.sectionflags	@""
	.align	4
.nv.constant0._ZN3cub18CUB_300001_SM_10006detail9transform16transform_kernelINS2_10policy_hubILb1EN4cuda3std3__45tupleIJN6thrust24THRUST_300001_SM_1000_NS6detail15normal_iteratorINSA_10device_ptrIfEEEENSC_INSD_IiEEEEEEEE10policy1000Ei16smoother_functorSH_JPfPiEEEvT0_iT1_T2_DpNS2_10kernel_argIT3_EE:
	.zero		952


//--------------------- .nv.constant0._ZN3cub18CUB_300001_SM_10006detail8for_each13static_kernelINS2_12policy_hub_t12policy_500_tElN6thrust24THRUST_300001_SM_1000_NS8cuda_cub20__uninitialized_copy7functorINS7_6detail15normal_iteratorINS7_10device_ptrIfEEEENS7_7pointerIfNS8_3tagENS7_11use_defaultESI_EEEEEEvT0_T1_ --------------------------
	.section	.nv.constant0._ZN3cub18CUB_300001_SM_10006detail8for_each13static_kernelINS2_12policy_hub_t12policy_500_tElN6thrust24THRUST_300001_SM_1000_NS8cuda_cub20__uninitialized_copy7functorINS7_6detail15normal_iteratorINS7_10device_ptrIfEEEENS7_7pointerIfNS8_3tagENS7_11use_defaultESI_EEEEEEvT0_T1_,"a",@progbits
	.sectionflags	@""
	.align	4
.nv.constant0._ZN3cub18CUB_300001_SM_10006detail8for_each13static_kernelINS2_12policy_hub_t12policy_500_tElN6thrust24THRUST_300001_SM_1000_NS8cuda_cub20__uninitialized_copy7functorINS7_6detail15normal_iteratorINS7_10device_ptrIfEEEENS7_7pointerIfNS8_3tagENS7_11use_defaultESI_EEEEEEvT0_T1_:
	.zero		920


//--------------------- .nv.constant0._ZN3cub18CUB_300001_SM_10006detail8for_each13static_kernelINS2_12policy_hub_t12policy_500_tEmN6thrust24THRUST_300001_SM_1000_NS8cuda_cub20__uninitialized_fill7functorINS7_10device_ptrIiEEiEEEEvT0_T1_ --------------------------
	.section	.nv.constant0._ZN3cub18CUB_300001_SM_10006detail8for_each13static_kernelINS2_12policy_hub_t12policy_500_tEmN6thrust24THRUST_300001_SM_1000_NS8cuda_cub20__uninitialized_fill7functorINS7_10device_ptrIiEEiEEEEvT0_T1_,"a",@progbits
	.sectionflags	@""
	.align	4
.nv.constant0._ZN3cub18CUB_300001_SM_10006detail8for_each13static_kernelINS2_12policy_hub_t12policy_500_tEmN6thrust24THRUST_300001_SM_1000_NS8cuda_cub20__uninitialized_fill7functorINS7_10device_ptrIiEEiEEEEvT0_T1_:
	.zero		920


//--------------------- .nv.constant0._ZN3cub18CUB_300001_SM_10006detail8for_each13static_kernelINS2_12policy_hub_t12policy_500_tEmN6thrust24THRUST_300001_SM_1000_NS8cuda_cub20__uninitialized_fill7functorINS7_10device_ptrIfEEfEEEEvT0_T1_ --------------------------
	.section	.nv.constant0._ZN3cub18CUB_300001_SM_10006detail8for_each13static_kernelINS2_12policy_hub_t12policy_500_tEmN6thrust24THRUST_300001_SM_1000_NS8cuda_cub20__uninitialized_fill7functorINS7_10device_ptrIfEEfEEEEvT0_T1_,"a",@progbits
	.sectionflags	@""
	.align	4
.nv.constant0._ZN3cub18CUB_300001_SM_10006detail8for_each13static_kernelINS2_12policy_hub_t12policy_500_tEmN6thrust24THRUST_300001_SM_1000_NS8cuda_cub20__uninitialized_fill7functorINS7_10device_ptrIfEEfEEEEvT0_T1_:
	.zero		920


//--------------------- .nv.constant0._ZN3cub18CUB_300001_SM_10006detail11EmptyKernelIvEEvv --------------------------
	.section	.nv.constant0._ZN3cub18CUB_300001_SM_10006detail11EmptyKernelIvEEvv,"a",@progbits
	.sectionflags	@""
	.align	4
.nv.constant0._ZN3cub18CUB_300001_SM_10006detail11EmptyKernelIvEEvv:
	.zero		896


//--------------------- SYMBOLS --------------------------

	.type		.nv.reservedSmem.offset0,@object
	.size		.nv.reservedSmem.offset0,0x4
